def matmul_kernel(
    a_ptr,
    b_ptr,
    c_ptr,
    M,
    N,
    K,
    stride_am,
    stride_ak,
    stride_bk,
    stride_bn,
    stride_cm,
    stride_cn,
    BLOCK_M: tl.constexpr,
    BLOCK_N: tl.constexpr,
    BLOCK_K: tl.constexpr,
    GROUP_M: tl.constexpr,
):
    pid = tl.program_id(axis=0)
    num_pid_m = tl.cdiv(M, BLOCK_M)
    num_pid_n = tl.cdiv(N, BLOCK_N)
    num_pid_in_group = GROUP_M * num_pid_n
    group_id = pid // num_pid_in_group
    first_pid_m = group_id * GROUP_M
    group_size_m = min(num_pid_m - first_pid_m, GROUP_M)
    pid_m = first_pid_m + ((pid % num_pid_in_group) % group_size_m)
    pid_n = (pid % num_pid_in_group) // group_size_m

    offs_am = (pid_m * BLOCK_M + tl.arange(0, BLOCK_M)) % M
    offs_bn = (pid_n * BLOCK_N + tl.arange(0, BLOCK_N)) % N
    offs_k = tl.arange(0, BLOCK_K)
    a_ptrs = a_ptr + offs_am[:, None] * stride_am + offs_k[None, :] * stride_ak
    b_ptrs = b_ptr + offs_k[:, None] * stride_bk + offs_bn[None, :] * stride_bn

    acc = tl.zeros((BLOCK_M, BLOCK_N), dtype=tl.float32)
    for kk in range(0, tl.cdiv(K, BLOCK_K)):
        a = tl.load(a_ptrs, mask=offs_k[None, :] < K - kk * BLOCK_K, other=0.0)
        b = tl.load(b_ptrs, mask=offs_k[:, None] < K - kk * BLOCK_K, other=0.0)
        acc = tl.dot(a, b, acc)
        a_ptrs += BLOCK_K * stride_ak
        b_ptrs += BLOCK_K * stride_bk

    c = acc.to(c_ptr.dtype.element_ty)
    offs_cm = pid_m * BLOCK_M + tl.arange(0, BLOCK_M)
    offs_cn = pid_n * BLOCK_N + tl.arange(0, BLOCK_N)
    c_ptrs = c_ptr + offs_cm[:, None] * stride_cm + offs_cn[None, :] * stride_cn
    mask = (offs_cm[:, None] < M) & (offs_cn[None, :] < N)
    tl.store(c_ptrs, c, mask=mask)

# config = {"BLOCK_K": 128, "BLOCK_M": 64, "BLOCK_N": 64, "GROUP_M": 8, "arch": "sm_90", "dtype": "bf16", "num_ctas": 1, "num_stages": 3, "num_warps": 8}
# arch = sm_90


// ===== COMPILED SASS (sm_90a) =====

	.target	sm_90a

	.elftype	@"ET_EXEC"


//--------------------- .note.nv.tkinfo           --------------------------
	.section	.note.nv.tkinfo,"",@"SHT_NOTE"
	.sectionflags	@"SHF_NOTE_NV_TKINFO"
	.tkinfo
        /*0018*/ 	.word	0x00000002
        /*0030*/ 	.string	""
        /*0030*/ 	.string	"ptxas"
        /*0030*/ 	.string	"Cuda compilation tools, release 13.0, V13.0.88"
        /*0030*/ 	.string	"Build cuda_13.0.r13.0/compiler.36424714_0"
        /*0030*/ 	.string	"-v  -suppress-debug-info  -lineinfo  -arch sm_90a "



//--------------------- .note.nv.cuinfo           --------------------------
	.section	.note.nv.cuinfo,"",@"SHT_NOTE"
	.sectionflags	@"SHF_NOTE_NV_CUINFO"
        /*0018*/ 	.short	0x0002
        /*001a*/ 	.short	0x005a
        /*001c*/ 	.short	0x0082
	.zero		2


//--------------------- .nv.info                  --------------------------
	.section	.nv.info,"",@"SHT_CUDA_INFO"
	.align	4


	//----- nvinfo : EIATTR_REGCOUNT
	.align		4
        /*0000*/ 	.byte	0x04, 0x2f
        /*0002*/ 	.short	(.L_1 - .L_0)
	.align		4
.L_0:
        /*0004*/ 	.word	index@(matmul_kernel)
        /*0008*/ 	.word	0x000000ef


	//----- nvinfo : EIATTR_FRAME_SIZE
	.align		4
.L_1:
        /*000c*/ 	.byte	0x04, 0x11
        /*000e*/ 	.short	(.L_3 - .L_2)
	.align		4
.L_2:
        /*0010*/ 	.word	index@(matmul_kernel)
        /*0014*/ 	.word	0x00000000


	//----- nvinfo : EIATTR_MIN_STACK_SIZE
	.align		4
.L_3:
        /*0018*/ 	.byte	0x04, 0x12
        /*001a*/ 	.short	(.L_5 - .L_4)
	.align		4
.L_4:
        /*001c*/ 	.word	index@(matmul_kernel)
        /*0020*/ 	.word	0x00000000
.L_5:


//--------------------- .nv.compat                --------------------------
	.section	.nv.compat,"",@"SHT_CUDA_COMPAT_INFO"
	.align	4
        /*0000*/ 	.byte	0x02, 0x09, 0x01, 0x00, 0x02, 0x02, 0x04, 0x00, 0x02, 0x05, 0x05, 0x00, 0x03, 0x07, 0x01, 0x01
        /*0010*/ 	.byte	0x02, 0x03, 0x00, 0x00, 0x02, 0x06, 0x01, 0x00, 0x04, 0x0b, 0x08, 0x00, 0x00, 0x00, 0x00, 0x00
        /*0020*/ 	.byte	0x00, 0x00, 0x00, 0x00


//--------------------- .nv.info.matmul_kernel    --------------------------
	.section	.nv.info.matmul_kernel,"",@"SHT_CUDA_INFO"
	.sectionflags	@""
	.align	4


	//----- nvinfo : EIATTR_CUDA_API_VERSION
	.align		4
        /*0000*/ 	.byte	0x04, 0x37
        /*0002*/ 	.short	(.L_7 - .L_6)
.L_6:
        /*0004*/ 	.word	0x00000082


	//----- nvinfo : EIATTR_KPARAM_INFO
	.align		4
.L_7:
        /*0008*/ 	.byte	0x04, 0x17
        /*000a*/ 	.short	(.L_9 - .L_8)
.L_8:
        /*000c*/ 	.word	0x00000000
        /*0010*/ 	.short	0x000d
        /*0012*/ 	.short	0x0048
        /*0014*/ 	.byte	0x00, 0xf4, 0x21, 0x00


	//----- nvinfo : EIATTR_KPARAM_INFO
	.align		4
.L_9:
        /*0018*/ 	.byte	0x04, 0x17
        /*001a*/ 	.short	(.L_11 - .L_10)
.L_10:
        /*001c*/ 	.word	0x00000000
        /*0020*/ 	.short	0x000c
        /*0022*/ 	.short	0x0040
        /*0024*/ 	.byte	0x00, 0xf4, 0x21, 0x00


	//----- nvinfo : EIATTR_KPARAM_INFO
	.align		4
.L_11:
        /*0028*/ 	.byte	0x04, 0x17
        /*002a*/ 	.short	(.L_13 - .L_12)
.L_12:
        /*002c*/ 	.word	0x00000000
        /*0030*/ 	.short	0x000b
        /*0032*/ 	.short	0x0038
        /*0034*/ 	.byte	0x00, 0xf0, 0x11, 0x00


	//----- nvinfo : EIATTR_KPARAM_INFO
	.align		4
.L_13:
        /*0038*/ 	.byte	0x04, 0x17
        /*003a*/ 	.short	(.L_15 - .L_14)
.L_14:
        /*003c*/ 	.word	0x00000000
        /*0040*/ 	.short	0x000a
        /*0042*/ 	.short	0x0034
        /*0044*/ 	.byte	0x00, 0xf0, 0x11, 0x00


	//----- nvinfo : EIATTR_KPARAM_INFO
	.align		4
.L_15:
        /*0048*/ 	.byte	0x04, 0x17
        /*004a*/ 	.short	(.L_17 - .L_16)
.L_16:
        /*004c*/ 	.word	0x00000000
        /*0050*/ 	.short	0x0009
        /*0052*/ 	.short	0x0030
        /*0054*/ 	.byte	0x00, 0xf0, 0x11, 0x00


	//----- nvinfo : EIATTR_KPARAM_INFO
	.align		4
.L_17:
        /*0058*/ 	.byte	0x04, 0x17
        /*005a*/ 	.short	(.L_19 - .L_18)
.L_18:
        /*005c*/ 	.word	0x00000000
        /*0060*/ 	.short	0x0008
        /*0062*/ 	.short	0x002c
        /*0064*/ 	.byte	0x00, 0xf0, 0x11, 0x00


	//----- nvinfo : EIATTR_KPARAM_INFO
	.align		4
.L_19:
        /*0068*/ 	.byte	0x04, 0x17
        /*006a*/ 	.short	(.L_21 - .L_20)
.L_20:
        /*006c*/ 	.word	0x00000000
        /*0070*/ 	.short	0x0007
        /*0072*/ 	.short	0x0028
        /*0074*/ 	.byte	0x00, 0xf0, 0x11, 0x00


	//----- nvinfo : EIATTR_KPARAM_INFO
	.align		4
.L_21:
        /*0078*/ 	.byte	0x04, 0x17
        /*007a*/ 	.short	(.L_23 - .L_22)
.L_22:
        /*007c*/ 	.word	0x00000000
        /*0080*/ 	.short	0x0006
        /*0082*/ 	.short	0x0024
        /*0084*/ 	.byte	0x00, 0xf0, 0x11, 0x00


	//----- nvinfo : EIATTR_KPARAM_INFO
	.align		4
.L_23:
        /*0088*/ 	.byte	0x04, 0x17
        /*008a*/ 	.short	(.L_25 - .L_24)
.L_24:
        /*008c*/ 	.word	0x00000000
        /*0090*/ 	.short	0x0005
        /*0092*/ 	.short	0x0020
        /*0094*/ 	.byte	0x00, 0xf0, 0x11, 0x00


	//----- nvinfo : EIATTR_KPARAM_INFO
	.align		4
.L_25:
        /*0098*/ 	.byte	0x04, 0x17
        /*009a*/ 	.short	(.L_27 - .L_26)
.L_26:
        /*009c*/ 	.word	0x00000000
        /*00a0*/ 	.short	0x0004
        /*00a2*/ 	.short	0x001c
        /*00a4*/ 	.byte	0x00, 0xf0, 0x11, 0x00


	//----- nvinfo : EIATTR_KPARAM_INFO
	.align		4
.L_27:
        /*00a8*/ 	.byte	0x04, 0x17
        /*00aa*/ 	.short	(.L_29 - .L_28)
.L_28:
        /*00ac*/ 	.word	0x00000000
        /*00b0*/ 	.short	0x0003
        /*00b2*/ 	.short	0x0018
        /*00b4*/ 	.byte	0x00, 0xf0, 0x11, 0x00


	//----- nvinfo : EIATTR_KPARAM_INFO
	.align		4
.L_29:
        /*00b8*/ 	.byte	0x04, 0x17
        /*00ba*/ 	.short	(.L_31 - .L_30)
.L_30:
        /*00bc*/ 	.word	0x00000000
        /*00c0*/ 	.short	0x0002
        /*00c2*/ 	.short	0x0010
        /*00c4*/ 	.byte	0x00, 0xf4, 0x21, 0x00


	//----- nvinfo : EIATTR_KPARAM_INFO
	.align		4
.L_31:
        /*00c8*/ 	.byte	0x04, 0x17
        /*00ca*/ 	.short	(.L_33 - .L_32)
.L_32:
        /*00cc*/ 	.word	0x00000000
        /*00d0*/ 	.short	0x0001
        /*00d2*/ 	.short	0x0008
        /*00d4*/ 	.byte	0x00, 0xf4, 0x21, 0x00


	//----- nvinfo : EIATTR_KPARAM_INFO
	.align		4
.L_33:
        /*00d8*/ 	.byte	0x04, 0x17
        /*00da*/ 	.short	(.L_35 - .L_34)
.L_34:
        /*00dc*/ 	.word	0x00000000
        /*00e0*/ 	.short	0x0000
        /*00e2*/ 	.short	0x0000
        /*00e4*/ 	.byte	0x00, 0xf4, 0x21, 0x00


	//----- nvinfo : EIATTR_SPARSE_MMA_MASK
	.align		4
.L_35:
        /*00e8*/ 	.byte	0x03, 0x50
        /*00ea*/ 	.short	0x0000


	//----- nvinfo : EIATTR_MAXREG_COUNT
	.align		4
        /*00ec*/ 	.byte	0x03, 0x1b
        /*00ee*/ 	.short	0x00ff


	//----- nvinfo : EIATTR_NUM_BARRIERS
	.align		4
        /*00f0*/ 	.byte	0x02, 0x4c
        /*00f2*/ 	.byte	0x01
	.zero		1


	//----- nvinfo : EIATTR_MERCURY_ISA_VERSION
	.align		4
        /*00f4*/ 	.byte	0x03, 0x5f
        /*00f6*/ 	.short	0x0101


	//----- nvinfo : EIATTR_EXIT_INSTR_OFFSETS
	.align		4
        /*00f8*/ 	.byte	0x04, 0x1c
        /*00fa*/ 	.short	(.L_37 - .L_36)


	//   ....[0]....
.L_36:
        /*00fc*/ 	.word	0x000051a0


	//   ....[1]....
        /*0100*/ 	.word	0x000051d0


	//----- nvinfo : EIATTR_REQNTID
	.align		4
.L_37:
        /*0104*/ 	.byte	0x04, 0x10
        /*0106*/ 	.short	(.L_39 - .L_38)
.L_38:
        /*0108*/ 	.word	0x00000100
        /*010c*/ 	.word	0x00000001
        /*0110*/ 	.word	0x00000001


	//----- nvinfo : EIATTR_CBANK_PARAM_SIZE
	.align		4
.L_39:
        /*0114*/ 	.byte	0x03, 0x19
        /*0116*/ 	.short	0x0050


	//----- nvinfo : EIATTR_PARAM_CBANK
	.align		4
        /*0118*/ 	.byte	0x04, 0x0a
        /*011a*/ 	.short	(.L_41 - .L_40)
	.align		4
.L_40:
        /*011c*/ 	.word	index@(.nv.constant0.matmul_kernel)
        /*0120*/ 	.short	0x0210
        /*0122*/ 	.short	0x0050


	//----- nvinfo : EIATTR_SW_WAR
	.align		4
.L_41:
        /*0124*/ 	.byte	0x04, 0x36
        /*0126*/ 	.short	(.L_43 - .L_42)
.L_42:
        /*0128*/ 	.word	0x00000008
.L_43:


//--------------------- .nv.callgraph             --------------------------
	.section	.nv.callgraph,"",@"SHT_CUDA_CALLGRAPH"
	.align	4
	.sectionentsize	8
	.align		4
        /*0000*/ 	.word	0x00000000
	.align		4
        /*0004*/ 	.word	0xffffffff
	.align		4
        /*0008*/ 	.word	0x00000000
	.align		4
        /*000c*/ 	.word	0xfffffffe
	.align		4
        /*0010*/ 	.word	0x00000000
	.align		4
        /*0014*/ 	.word	0xfffffffd
	.align		4
        /*0018*/ 	.word	0x00000000
	.align		4
        /*001c*/ 	.word	0xfffffffc


//--------------------- .text.matmul_kernel       --------------------------
	.section	.text.matmul_kernel,"ax",@progbits
	.align	128
        .global         matmul_kernel
        .type           matmul_kernel,@function
        .size           matmul_kernel,(.L_x_3 - matmul_kernel)
        .other          matmul_kernel,@"STO_CUDA_ENTRY STV_DEFAULT"
matmul_kernel:
.text.matmul_kernel:
[----:B------:R-:W-:Y:S08]  /*0000*/  LDC R1, c[0x0][0x28] ;  /* 0x00000a00ff017b82 */ /* 0x000ff00000000800 */
[----:B------:R-:W0:Y:S01]  /*0010*/  LDC.64 R58, c[0x0][0x228] ;  /* 0x00008a00ff3a7b82 */ /* 0x000e220000000a00 */
[----:B------:R-:W1:Y:S01]  /*0020*/  S2R R5, SR_CTAID.X ;  /* 0x0000000000057919 */ /* 0x000e620000002500 */
[----:B------:R-:W-:Y:S01]  /*0030*/  UMOV UR12, 0x400 ;  /* 0x00000400000c7882 */ /* 0x000fe20000000000 */
[----:B------:R-:W-:Y:S01]  /*0040*/  ULDC.64 UR14, c[0x0][0x208] ;  /* 0x00008200000e7ab9 */ /* 0x000fe20000000a00 */
[----:B------:R-:W-:-:S02]  /*0050*/  CS2R R24, SRZ ;  /* 0x0000000000187805 */ /* 0x000fc4000001ff00 */
[----:B------:R-:W-:Y:S02]  /*0060*/  CS2R R26, SRZ ;  /* 0x00000000001a7805 */ /* 0x000fe4000001ff00 */
[----:B------:R-:W2:Y:S08]  /*0070*/  LDC R56, c[0x0][0x230] ;  /* 0x00008c00ff387b82 */ /* 0x000eb00000000800 */
[----:B------:R-:W3:Y:S01]  /*0080*/  S2UR UR4, SR_CgaCtaId ;  /* 0x00000000000479c3 */ /* 0x000ee20000008800 */
[----:B0-----:R-:W-:-:S05]  /*0090*/  VIADD R0, R59, 0x3f ;  /* 0x0000003f3b007836 */ /* 0x001fca0000000000 */
[----:B------:R-:W-:Y:S01]  /*00a0*/  SHF.R.S32.HI R3, RZ, 0x1f, R0 ;  /* 0x0000001fff037819 */ /* 0x000fe20000011400 */
[----:B--2---:R-:W-:-:S03]  /*00b0*/  VIADD R56, R56, 0x7f ;  /* 0x0000007f38387836 */ /* 0x004fc60000000000 */
[----:B------:R-:W-:Y:S02]  /*00c0*/  LEA.HI R3, R3, R0, RZ, 0x6 ;  /* 0x0000000003037211 */ /* 0x000fe400078f30ff */
[----:B-1----:R-:W-:Y:S02]  /*00d0*/  IABS R8, R5 ;  /* 0x0000000500087213 */ /* 0x002fe40000000000 */
[----:B------:R-:W-:Y:S01]  /*00e0*/  SHF.R.S32.HI R3, RZ, 0x6, R3 ;  /* 0x00000006ff037819 */ /* 0x000fe20000011403 */
[----:B---3--:R-:W-:-:S04]  /*00f0*/  ULEA UR12, UR4, UR12, 0x18 ;  /* 0x0000000c040c7291 */ /* 0x008fc8000f8ec03f */
[----:B------:R-:W-:-:S05]  /*0100*/  IMAD.SHL.U32 R4, R3, 0x8, RZ ;  /* 0x0000000803047824 */ /* 0x000fca00078e00ff */
[-C--:B------:R-:W-:Y:S02]  /*0110*/  IABS R7, R4.reuse ;  /* 0x0000000400077213 */ /* 0x080fe40000000000 */
[----:B------:R-:W-:Y:S02]  /*0120*/  IABS R10, R4 ;  /* 0x00000004000a7213 */ /* 0x000fe40000000000 */
[----:B------:R-:W0:Y:S08]  /*0130*/  I2F.RP R0, R7 ;  /* 0x0000000700007306 */ /* 0x000e300000209400 */
[----:B0-----:R-:W0:Y:S02]  /*0140*/  MUFU.RCP R0, R0 ;  /* 0x0000000000007308 */ /* 0x001e240000001000 */
[----:B0-----:R-:W-:-:S02]  /*0150*/  VIADD R2, R0, 0xffffffe ;  /* 0x0ffffffe00027836 */ /* 0x001fc40000000000 */
[----:B------:R-:W-:-:S04]  /*0160*/  IMAD.MOV R0, RZ, RZ, -R10 ;  /* 0x000000ffff007224 */ /* 0x000fc800078e0a0a */
[----:B------:R0:W1:Y:S02]  /*0170*/  F2I.FTZ.U32.TRUNC.NTZ R3, R2 ;  /* 0x0000000200037305 */ /* 0x000064000021f000 */
[----:B0-----:R-:W-:Y:S02]  /*0180*/  IMAD.MOV.U32 R2, RZ, RZ, RZ ;  /* 0x000000ffff027224 */ /* 0x001fe400078e00ff */
[----:B-1----:R-:W-:-:S04]  /*0190*/  IMAD.MOV R6, RZ, RZ, -R3 ;  /* 0x000000ffff067224 */ /* 0x002fc800078e0a03 */
[----:B------:R-:W-:Y:S02]  /*01a0*/  IMAD R9, R6, R7, RZ ;  /* 0x0000000706097224 */ /* 0x000fe400078e02ff */
[----:B------:R-:W-:Y:S02]  /*01b0*/  IMAD.MOV.U32 R6, RZ, RZ, R8 ;  /* 0x000000ffff067224 */ /* 0x000fe400078e0008 */
[----:B------:R-:W-:-:S06]  /*01c0*/  IMAD.HI.U32 R3, R3, R9, R2 ;  /* 0x0000000903037227 */ /* 0x000fcc00078e0002 */
[----:B------:R-:W-:-:S04]  /*01d0*/  IMAD.HI.U32 R3, R3, R6, RZ ;  /* 0x0000000603037227 */ /* 0x000fc800078e00ff */
[----:B------:R-:W-:-:S05]  /*01e0*/  IMAD R0, R3, R0, R6 ;  /* 0x0000000003007224 */ /* 0x000fca00078e0206 */
[----:B------:R-:W-:-:S13]  /*01f0*/  ISETP.GT.U32.AND P1, PT, R7, R0, PT ;  /* 0x000000000700720c */ /* 0x000fda0003f24070 */
[----:B------:R-:W-:Y:S02]  /*0200*/  @!P1 IMAD.IADD R0, R0, 0x1, -R7 ;  /* 0x0000000100009824 */ /* 0x000fe400078e0a07 */
[----:B------:R-:W-:Y:S01]  /*0210*/  @!P1 VIADD R3, R3, 0x1 ;  /* 0x0000000103039836 */ /* 0x000fe20000000000 */
[----:B------:R-:W-:Y:S02]  /*0220*/  ISETP.NE.AND P1, PT, R4, RZ, PT ;  /* 0x000000ff0400720c */ /* 0x000fe40003f25270 */
[----:B------:R-:W-:Y:S02]  /*0230*/  ISETP.GE.U32.AND P0, PT, R0, R7, PT ;  /* 0x000000070000720c */ /* 0x000fe40003f06070 */
[----:B------:R-:W-:-:S04]  /*0240*/  LOP3.LUT R0, R5, R4, RZ, 0x3c, !PT ;  /* 0x0000000405007212 */ /* 0x000fc800078e3cff */
[----:B------:R-:W-:Y:S01]  /*0250*/  ISETP.GE.AND P2, PT, R0, RZ, PT ;  /* 0x000000ff0000720c */ /* 0x000fe20003f46270 */
[----:B------:R-:W-:-:S06]  /*0260*/  VIADD R0, R58, 0x3f ;  /* 0x0000003f3a007836 */ /* 0x000fcc0000000000 */
[----:B------:R-:W-:-:S04]  /*0270*/  @P0 VIADD R3, R3, 0x1 ;  /* 0x0000000103030836 */ /* 0x000fc80000000000 */
[----:B------:R-:W-:Y:S01]  /*0280*/  IMAD.MOV.U32 R2, RZ, RZ, R3 ;  /* 0x000000ffff027224 */ /* 0x000fe200078e0003 */
[----:B------:R-:W-:-:S03]  /*0290*/  SHF.R.S32.HI R3, RZ, 0x1f, R0 ;  /* 0x0000001fff037819 */ /* 0x000fc60000011400 */
[----:B------:R-:W-:Y:S01]  /*02a0*/  @!P2 IMAD.MOV R2, RZ, RZ, -R2 ;  /* 0x000000ffff02a224 */ /* 0x000fe200078e0a02 */
[----:B------:R-:W-:Y:S02]  /*02b0*/  @!P1 LOP3.LUT R2, RZ, R4, RZ, 0x33, !PT ;  /* 0x00000004ff029212 */ /* 0x000fe400078e33ff */
[----:B------:R-:W-:-:S03]  /*02c0*/  LEA.HI R3, R3, R0, RZ, 0x6 ;  /* 0x0000000003037211 */ /* 0x000fc600078f30ff */
[----:B------:R-:W-:Y:S02]  /*02d0*/  IMAD.SHL.U32 R6, R2, 0x8, RZ ;  /* 0x0000000802067824 */ /* 0x000fe400078e00ff */
[----:B------:R-:W-:-:S03]  /*02e0*/  IMAD.MOV R2, RZ, RZ, -R2 ;  /* 0x000000ffff027224 */ /* 0x000fc600078e0a02 */
[----:B------:R-:W-:Y:S01]  /*02f0*/  LEA.HI.SX32 R3, R3, -R6, 0x1a ;  /* 0x8000000603037211 */ /* 0x000fe200078fd2ff */
[----:B------:R-:W-:-:S03]  /*0300*/  IMAD R8, R4, R2, R5 ;  /* 0x0000000204087224 */ /* 0x000fc600078e0205 */
[----:B------:R-:W-:-:S04]  /*0310*/  VIMNMX R11, R3, 0x8, PT ;  /* 0x00000008030b7848 */ /* 0x000fc80003fe0100 */
[-C--:B------:R-:W-:Y:S02]  /*0320*/  IABS R7, R11.reuse ;  /* 0x0000000b00077213 */ /* 0x080fe40000000000 */
[----:B------:R-:W-:Y:S02]  /*0330*/  IABS R4, R11 ;  /* 0x0000000b00047213 */ /* 0x000fe40000000000 */
[----:B------:R-:W0:Y:S08]  /*0340*/  I2F.RP R0, R7 ;  /* 0x0000000700007306 */ /* 0x000e300000209400 */
[----:B0-----:R-:W0:Y:S02]  /*0350*/  MUFU.RCP R0, R0 ;  /* 0x0000000000007308 */ /* 0x001e240000001000 */
[----:B0-----:R-:W-:Y:S01]  /*0360*/  VIADD R3, R0, 0xffffffe ;  /* 0x0ffffffe00037836 */ /* 0x001fe20000000000 */
[----:B------:R-:W-:-:S05]  /*0370*/  IADD3 R0, RZ, -R4, RZ ;  /* 0x80000004ff007210 */ /* 0x000fca0007ffe0ff */
[----:B------:R-:W0:Y:S02]  /*0380*/  F2I.FTZ.U32.TRUNC.NTZ R3, R3 ;  /* 0x0000000300037305 */ /* 0x000e24000021f000 */
[----:B0-----:R-:W-:-:S04]  /*0390*/  IMAD.MOV R9, RZ, RZ, -R3 ;  /* 0x000000ffff097224 */ /* 0x001fc800078e0a03 */
[----:B------:R-:W-:Y:S01]  /*03a0*/  IMAD.MOV.U32 R2, RZ, RZ, R9 ;  /* 0x000000ffff027224 */ /* 0x000fe200078e0009 */
[----:B------:R-:W-:-:S03]  /*03b0*/  IABS R9, R8 ;  /* 0x0000000800097213 */ /* 0x000fc60000000000 */
[----:B------:R-:W-:Y:S02]  /*03c0*/  IMAD R5, R2, R7, RZ ;  /* 0x0000000702057224 */ /* 0x000fe400078e02ff */
[----:B------:R-:W-:-:S04]  /*03d0*/  IMAD.MOV.U32 R2, RZ, RZ, RZ ;  /* 0x000000ffff027224 */ /* 0x000fc800078e00ff */
        /* <DEDUP_REMOVED lines=9> */
[----:B------:R-:W-:Y:S02]  /*0470*/  ISETP.GE.AND P2, PT, R0, RZ, PT ;  /* 0x000000ff0000720c */ /* 0x000fe40003f46270 */
[----:B------:R-:W0:Y:S05]  /*0480*/  S2R R0, SR_TID.X ;  /* 0x0000000000007919 */ /* 0x000e2a0000002100 */
[----:B------:R-:W-:Y:S01]  /*0490*/  @P0 VIADD R2, R2, 0x1 ;  /* 0x0000000102020836 */ /* 0x000fe20000000000 */
[----:B------:R-:W-:-:S03]  /*04a0*/  ISETP.GE.AND P0, PT, R56, 0x80, PT ;  /* 0x000000803800780c */ /* 0x000fc60003f06270 */
[----:B------:R-:W-:-:S04]  /*04b0*/  IMAD.MOV.U32 R4, RZ, RZ, R2 ;  /* 0x000000ffff047224 */ /* 0x000fc800078e0002 */
[----:B------:R-:W-:Y:S01]  /*04c0*/  @!P2 IMAD.MOV R4, RZ, RZ, -R4 ;  /* 0x000000ffff04a224 */ /* 0x000fe200078e0a04 */
[----:B------:R-:W-:-:S05]  /*04d0*/  @!P1 LOP3.LUT R4, RZ, R11, RZ, 0x33, !PT ;  /* 0x0000000bff049212 */ /* 0x000fca00078e33ff */
[----:B------:R-:W-:Y:S02]  /*04e0*/  IMAD.MOV R2, RZ, RZ, -R4 ;  /* 0x000000ffff027224 */ /* 0x000fe400078e0a04 */
[----:B------:R-:W-:Y:S02]  /*04f0*/  IMAD.SHL.U32 R4, R4, 0x40, RZ ;  /* 0x0000004004047824 */ /* 0x000fe400078e00ff */
[----:B------:R-:W-:Y:S01]  /*0500*/  IMAD R2, R11, R2, R8 ;  /* 0x000000020b027224 */ /* 0x000fe200078e0208 */
[----:B------:R-:W-:Y:S02]  /*0510*/  CS2R R8, SRZ ;  /* 0x0000000000087805 */ /* 0x000fe4000001ff00 */
[----:B------:R-:W-:Y:S01]  /*0520*/  CS2R R10, SRZ ;  /* 0x00000000000a7805 */ /* 0x000fe2000001ff00 */
[----:B------:R-:W-:Y:S01]  /*0530*/  IMAD.IADD R5, R6, 0x1, R2 ;  /* 0x0000000106057824 */ /* 0x000fe200078e0202 */
[----:B0-----:R-:W-:Y:S02]  /*0540*/  LOP3.LUT R6, R0, 0x3f, RZ, 0xc0, !PT ;  /* 0x0000003f00067812 */ /* 0x001fe400078ec0ff */
[----:B------:R-:W-:-:S02]  /*0550*/  SHF.R.U32.HI R3, RZ, 0x6, R0 ;  /* 0x00000006ff037819 */ /* 0x000fc40000011600 */
[----:B------:R-:W-:Y:S01]  /*0560*/  LOP3.LUT R2, R0, 0x80, RZ, 0xc0, !PT ;  /* 0x0000008000027812 */ /* 0x000fe200078ec0ff */
[----:B------:R-:W-:Y:S01]  /*0570*/  IMAD R5, R5, 0x40, R6 ;  /* 0x0000004005057824 */ /* 0x000fe200078e0206 */
[----:B------:R-:W-:Y:S01]  /*0580*/  SGXT.U32 R3, R3, 0x2 ;  /* 0x000000020303781a */ /* 0x000fe20000000000 */
[----:B------:R-:W-:Y:S06]  /*0590*/  @!P0 BRA `(.L_x_0) ;  /* 0x0000004000c88947 */ /* 0x000fec0003800000 */
[----:B------:R-:W-:Y:S01]  /*05a0*/  IABS R19, R58 ;  /* 0x0000003a00137213 */ /* 0x000fe20000000000 */
[----:B------:R-:W0:Y:S01]  /*05b0*/  LDC R96, c[0x0][0x238] ;  /* 0x00008e00ff607b82 */ /* 0x000e220000000800 */
[----:B------:R-:W-:Y:S01]  /*05c0*/  IABS R8, R59 ;  /* 0x0000003b00087213 */ /* 0x000fe20000000000 */
[----:B------:R-:W-:Y:S01]  /*05d0*/  ULDC UR4, c[0x0][0x234] ;  /* 0x00008d0000047ab9 */ /* 0x000fe20000000800 */
[----:B------:R-:W1:Y:S01]  /*05e0*/  I2F.RP R9, R19 ;  /* 0x0000001300097306 */ /* 0x000e620000209400 */
[----:B------:R-:W-:Y:S01]  /*05f0*/  LEA.HI R22, R2, R4, RZ, 0x19 ;  /* 0x0000000402167211 */ /* 0x000fe200078fc8ff */
[----:B------:R-:W-:Y:S01]  /*0600*/  USHF.R.U32.HI UR13, URZ, 0x4, UR12 ;  /* 0x000000043f0d7899 */ /* 0x000fe2000801160c */
[----:B------:R-:W-:Y:S01]  /*0610*/  ISETP.GE.AND P2, PT, R5, RZ, PT ;  /* 0x000000ff0500720c */ /* 0x000fe20003f46270 */
[----:B------:R-:W-:Y:S01]  /*0620*/  ULDC.64 UR6, c[0x0][0x210] ;  /* 0x0000840000067ab9 */ /* 0x000fe20000000a00 */
[C---:B------:R-:W-:Y:S01]  /*0630*/  IADD3 R17, R22.reuse, 0x3c, RZ ;  /* 0x0000003c16117810 */ /* 0x040fe20007ffe0ff */
[----:B------:R-:W-:Y:S01]  /*0640*/  VIADD R16, R22, 0x3e ;  /* 0x0000003e16107836 */ /* 0x000fe20000000000 */
[----:B------:R-:W-:Y:S01]  /*0650*/  ISETP.NE.AND P5, PT, R58, RZ, PT ;  /* 0x000000ff3a00720c */ /* 0x000fe20003fa5270 */
[----:B------:R-:W2:Y:S01]  /*0660*/  I2F.RP R7, R8 ;  /* 0x0000000800077306 */ /* 0x000ea20000209400 */
[C---:B------:R-:W-:Y:S01]  /*0670*/  VIADD R18, R22.reuse, 0x3a ;  /* 0x0000003a16127836 */ /* 0x040fe20000000000 */
[C---:B------:R-:W-:Y:S01]  /*0680*/  IADD3 R26, R22.reuse, 0x1a, RZ ;  /* 0x0000001a161a7810 */ /* 0x040fe20007ffe0ff */
[----:B------:R-:W-:Y:S01]  /*0690*/  VIADD R20, R22, 0x36 ;  /* 0x0000003616147836 */ /* 0x000fe20000000000 */
[----:B------:R-:W-:Y:S01]  /*06a0*/  ISETP.GE.AND P4, PT, R16, RZ, PT ;  /* 0x000000ff1000720c */ /* 0x000fe20003f86270 */
[C---:B------:R-:W-:Y:S01]  /*06b0*/  VIADD R23, R22.reuse, 0x34 ;  /* 0x0000003416177836 */ /* 0x040fe20000000000 */
[----:B------:R-:W-:Y:S01]  /*06c0*/  IABS R47, R26 ;  /* 0x0000001a002f7213 */ /* 0x000fe20000000000 */
[C---:B------:R-:W-:Y:S01]  /*06d0*/  VIADD R24, R22.reuse, 0x1c ;  /* 0x0000001c16187836 */ /* 0x040fe20000000000 */
[----:B-1----:R-:W1:Y:S01]  /*06e0*/  MUFU.RCP R9, R9 ;  /* 0x0000000900097308 */ /* 0x002e620000001000 */
[C---:B------:R-:W-:Y:S01]  /*06f0*/  VIADD R28, R22.reuse, 0x18 ;  /* 0x00000018161c7836 */ /* 0x040fe20000000000 */
[----:B------:R-:W-:Y:S01]  /*0700*/  IABS R21, R23 ;  /* 0x0000001700157213 */ /* 0x000fe20000000000 */
[C---:B------:R-:W-:Y:S01]  /*0710*/  VIADD R30, R22.reuse, 0x16 ;  /* 0x00000016161e7836 */ /* 0x040fe20000000000 */
[----:B------:R-:W-:Y:S01]  /*0720*/  IABS R73, R22 ;  /* 0x0000001600497213 */ /* 0x000fe20000000000 */
[C---:B------:R-:W-:Y:S01]  /*0730*/  VIADD R32, R22.reuse, 0x12 ;  /* 0x0000001216207836 */ /* 0x040fe20000000000 */
[----:B------:R-:W-:Y:S01]  /*0740*/  IABS R49, R28 ;  /* 0x0000001c00317213 */ /* 0x000fe20000000000 */
[C---:B------:R-:W-:Y:S01]  /*0750*/  VIADD R34, R22.reuse, 0x10 ;  /* 0x0000001016227836 */ /* 0x040fe20000000000 */
[----:B--2---:R-:W2:Y:S01]  /*0760*/  MUFU.RCP R7, R7 ;  /* 0x0000000700077308 */ /* 0x004ea20000001000 */
[----:B------:R-:W-:Y:S01]  /*0770*/  IABS R51, R30 ;  /* 0x0000001e00337213 */ /* 0x000fe20000000000 */
[C---:B------:R-:W-:Y:S01]  /*0780*/  VIADD R36, R22.reuse, 0xe ;  /* 0x0000000e16247836 */ /* 0x040fe20000000000 */
[----:B------:R-:W-:Y:S01]  /*0790*/  IABS R55, R32 ;  /* 0x0000002000377213 */ /* 0x000fe20000000000 */
[C---:B------:R-:W-:Y:S01]  /*07a0*/  VIADD R38, R22.reuse, 0x8 ;  /* 0x0000000816267836 */ /* 0x040fe20000000000 */
[----:B------:R-:W-:Y:S01]  /*07b0*/  IABS R57, R34 ;  /* 0x0000002200397213 */ /* 0x000fe20000000000 */
[----:B------:R-:W-:Y:S01]  /*07c0*/  VIADD R40, R22, 0x6 ;  /* 0x0000000616287836 */ /* 0x000fe20000000000 */
[----:B------:R-:W-:Y:S01]  /*07d0*/  IABS R61, R36 ;  /* 0x00000024003d7213 */ /* 0x000fe20000000000 */
[----:B------:R-:W-:Y:S01]  /*07e0*/  USGXT.U32 UR13, UR13, 0xe ;  /* 0x0000000e0d0d789a */ /* 0x000fe20008000000 */
[----:B-1----:R-:W-:Y:S01]  /*07f0*/  VIADD R12, R9, 0xffffffe ;  /* 0x0ffffffe090c7836 */ /* 0x002fe20000000000 */
[----:B------:R-:W-:Y:S01]  /*0800*/  IABS R67, R38 ;  /* 0x0000002600437213 */ /* 0x000fe20000000000 */
[----:B------:R-:W-:Y:S01]  /*0810*/  UIADD3 UR41, UR12, 0x4000, URZ ;  /* 0x000040000c297890 */ /* 0x000fe2000fffe03f */
[----:B------:R-:W-:Y:S01]  /*0820*/  IABS R69, R40 ;  /* 0x0000002800457213 */ /* 0x000fe20000000000 */
[----:B------:R1:W3:Y:S01]  /*0830*/  F2I.FTZ.U32.TRUNC.NTZ R13, R12 ;  /* 0x0000000c000d7305 */ /* 0x0002e2000021f000 */
[----:B------:R-:W-:Y:S01]  /*0840*/  LOP3.LUT R60, R0, 0x7f, RZ, 0xc0, !PT ;  /* 0x0000007f003c7812 */ /* 0x000fe200078ec0ff */
[----:B------:R-:W-:Y:S01]  /*0850*/  UIADD3 UR8, UP0, UR13, 0x80, URZ ;  /* 0x000000800d087890 */ /* 0x000fe2000ff1e03f */
[----:B------:R-:W-:Y:S01]  /*0860*/  LOP3.LUT R62, R3, 0x8, RZ, 0xfc, !PT ;  /* 0x00000008033e7812 */ /* 0x000fe200078efcff */
[----:B--2---:R-:W-:Y:S01]  /*0870*/  VIADD R10, R7, 0xffffffe ;  /* 0x0ffffffe070a7836 */ /* 0x004fe20000000000 */
[C---:B------:R-:W-:Y:S01]  /*0880*/  LOP3.LUT R64, R3.reuse, 0x10, RZ, 0xfc, !PT ;  /* 0x0000001003407812 */ /* 0x040fe200078efcff */
[----:B------:R-:W-:Y:S01]  /*0890*/  ULDC UR40, c[0x0][0x230] ;  /* 0x00008c0000287ab9 */ /* 0x000fe20000000800 */
[C---:B------:R-:W-:Y:S01]  /*08a0*/  LOP3.LUT R66, R3.reuse, 0x18, RZ, 0xfc, !PT ;  /* 0x0000001803427812 */ /* 0x040fe200078efcff */
[----:B------:R2:W4:Y:S01]  /*08b0*/  F2I.FTZ.U32.TRUNC.NTZ R11, R10 ;  /* 0x0000000a000b7305 */ /* 0x000522000021f000 */
[----:B-1----:R-:W-:Y:S01]  /*08c0*/  IMAD.MOV.U32 R12, RZ, RZ, RZ ;  /* 0x000000ffff0c7224 */ /* 0x002fe200078e00ff */
[C---:B------:R-:W-:Y:S01]  /*08d0*/  LOP3.LUT R68, R3.reuse, 0x20, RZ, 0xfc, !PT ;  /* 0x0000002003447812 */ /* 0x040fe200078efcff */
[----:B0-----:R-:W-:Y:S01]  /*08e0*/  IMAD R97, R62, R96, RZ ;  /* 0x000000603e617224 */ /* 0x001fe200078e02ff */
[----:B------:R-:W-:-:S02]  /*08f0*/  LOP3.LUT R70, R3, 0x28, RZ, 0xfc, !PT ;  /* 0x0000002803467812 */ /* 0x000fc400078efcff */
[C---:B------:R-:W-:Y:S01]  /*0900*/  LOP3.LUT R72, R3.reuse, 0x30, RZ, 0xfc, !PT ;  /* 0x0000003003487812 */ /* 0x040fe200078efcff */
[--C-:B---3--:R-:W-:Y:S01]  /*0910*/  IMAD.MOV R14, RZ, RZ, -R13.reuse ;  /* 0x000000ffff0e7224 */ /* 0x108fe200078e0a0d */
[C---:B------:R-:W-:Y:S01]  /*0920*/  LOP3.LUT R74, R3.reuse, 0x38, RZ, 0xfc, !PT ;  /* 0x00000038034a7812 */ /* 0x040fe200078efcff */
[----:B--2---:R-:W-:Y:S01]  /*0930*/  IMAD.MOV.U32 R10, RZ, RZ, RZ ;  /* 0x000000ffff0a7224 */ /* 0x004fe200078e00ff */
[C---:B------:R-:W-:Y:S01]  /*0940*/  LOP3.LUT R76, R3.reuse, 0x40, RZ, 0xfc, !PT ;  /* 0x00000040034c7812 */ /* 0x040fe200078efcff */
[----:B------:R-:W-:Y:S01]  /*0950*/  IMAD R15, R14, R19, RZ ;  /* 0x000000130e0f7224 */ /* 0x000fe200078e02ff */
[----:B------:R-:W-:Y:S01]  /*0960*/  IABS R14, R5 ;  /* 0x00000005000e7213 */ /* 0x000fe20000000000 */
[----:B------:R-:W-:Y:S01]  /*0970*/  IMAD R42, R74, R96, RZ ;  /* 0x000000604a2a7224 */ /* 0x000fe200078e02ff */
[----:B------:R-:W-:Y:S01]  /*0980*/  LOP3.LUT R77, R3, 0x44, RZ, 0xfc, !PT ;  /* 0x00000044034d7812 */ /* 0x000fe200078efcff */
[----:B------:R-:W-:Y:S01]  /*0990*/  IMAD.HI.U32 R13, R13, R15, R12 ;  /* 0x0000000f0d0d7227 */ /* 0x000fe200078e000c */
[----:B------:R-:W-:-:S02]  /*09a0*/  IABS R15, R18 ;  /* 0x00000012000f7213 */ /* 0x000fc40000000000 */
[C---:B------:R-:W-:Y:S01]  /*09b0*/  LOP3.LUT R78, R3.reuse, 0x48, RZ, 0xfc, !PT ;  /* 0x00000048034e7812 */ /* 0x040fe200078efcff */
[----:B----4-:R-:W-:Y:S01]  /*09c0*/  IMAD.MOV R7, RZ, RZ, -R11 ;  /* 0x000000ffff077224 */ /* 0x010fe200078e0a0b */
[----:B------:R-:W-:Y:S01]  /*09d0*/  LOP3.LUT R79, R3, 0x4c, RZ, 0xfc, !PT ;  /* 0x0000004c034f7812 */ /* 0x000fe200078efcff */
[----:B------:R-:W-:Y:S01]  /*09e0*/  IMAD.HI.U32 R13, R13, R14, RZ ;  /* 0x0000000e0d0d7227 */ /* 0x000fe200078e00ff */
[C---:B------:R-:W-:Y:S02]  /*09f0*/  LOP3.LUT R80, R3.reuse, 0x50, RZ, 0xfc, !PT ;  /* 0x0000005003507812 */ /* 0x040fe400078efcff */
[C---:B------:R-:W-:Y:S01]  /*0a00*/  LOP3.LUT R81, R3.reuse, 0x54, RZ, 0xfc, !PT ;  /* 0x0000005403517812 */ /* 0x040fe200078efcff */
[----:B------:R-:W-:Y:S01]  /*0a10*/  IMAD.MOV R13, RZ, RZ, -R13 ;  /* 0x000000ffff0d7224 */ /* 0x000fe200078e0a0d */
[----:B------:R-:W-:Y:S01]  /*0a20*/  LOP3.LUT R82, R3, 0x58, RZ, 0xfc, !PT ;  /* 0x0000005803527812 */ /* 0x000fe200078efcff */
[----:B------:R-:W-:Y:S01]  /*0a30*/  IMAD R7, R7, R8, RZ ;  /* 0x0000000807077224 */ /* 0x000fe200078e02ff */
[----:B------:R-:W-:Y:S01]  /*0a40*/  LOP3.LUT R83, R3, 0x5c, RZ, 0xfc, !PT ;  /* 0x0000005c03537812 */ /* 0x000fe200078efcff */
[----:B------:R-:W-:Y:S01]  /*0a50*/  IMAD R12, R19, R13, R14 ;  /* 0x0000000d130c7224 */ /* 0x000fe200078e020e */
[----:B------:R-:W-:Y:S01]  /*0a60*/  IABS R13, R16 ;  /* 0x00000010000d7213 */ /* 0x000fe20000000000 */
[----:B------:R-:W-:Y:S01]  /*0a70*/  IMAD.HI.U32 R11, R11, R7, R10 ;  /* 0x000000070b0b7227 */ /* 0x000fe200078e000a */
[----:B------:R-:W-:-:S02]  /*0a80*/  SHF.R.S32.HI R7, RZ, 0x1f, R56 ;  /* 0x0000001fff077819 */ /* 0x000fc40000011438 */
[----:B------:R-:W-:Y:S01]  /*0a90*/  ISETP.GT.U32.AND P0, PT, R19, R12, PT ;  /* 0x0000000c1300720c */ /* 0x000fe20003f04070 */
[----:B------:R-:W-:Y:S01]  /*0aa0*/  VIADD R16, R22, 0x38 ;  /* 0x0000003816107836 */ /* 0x000fe20000000000 */
[----:B------:R-:W-:Y:S01]  /*0ab0*/  IABS R14, R17 ;  /* 0x00000011000e7213 */ /* 0x000fe20000000000 */
[----:B------:R-:W-:Y:S01]  /*0ac0*/  IMAD.HI.U32 R10, R11, R15, RZ ;  /* 0x0000000f0b0a7227 */ /* 0x000fe200078e00ff */
[----:B------:R-:W-:Y:S02]  /*0ad0*/  LEA.HI R56, R7, R56, RZ, 0x7 ;  /* 0x0000003807387211 */ /* 0x000fe400078f38ff */
[----:B------:R-:W-:Y:S01]  /*0ae0*/  LOP3.LUT R84, R3, 0x60, RZ, 0xfc, !PT ;  /* 0x0000006003547812 */ /* 0x000fe200078efcff */
[----:B------:R-:W-:Y:S01]  /*0af0*/  IMAD.HI.U32 R7, R11, R13, RZ ;  /* 0x0000000d0b077227 */ /* 0x000fe200078e00ff */
[C---:B------:R-:W-:Y:S02]  /*0b00*/  LOP3.LUT R85, R3.reuse, 0x64, RZ, 0xfc, !PT ;  /* 0x0000006403557812 */ /* 0x040fe400078efcff */
[----:B------:R-:W-:Y:S01]  /*0b10*/  LOP3.LUT R86, R3, 0x68, RZ, 0xfc, !PT ;  /* 0x0000006803567812 */ /* 0x000fe200078efcff */
[----:B------:R-:W-:Y:S01]  /*0b20*/  IMAD.HI.U32 R9, R11, R14, RZ ;  /* 0x0000000e0b097227 */ /* 0x000fe200078e00ff */
[----:B------:R-:W-:-:S02]  /*0b30*/  LOP3.LUT R87, R3, 0x6c, RZ, 0xfc, !PT ;  /* 0x0000006c03577812 */ /* 0x000fc400078efcff */
[----:B------:R-:W-:Y:S01]  /*0b40*/  LOP3.LUT R88, R3, 0x70, RZ, 0xfc, !PT ;  /* 0x0000007003587812 */ /* 0x000fe200078efcff */
[----:B------:R-:W-:Y:S01]  /*0b50*/  @!P0 IMAD.IADD R12, R12, 0x1, -R19 ;  /* 0x000000010c0c8824 */ /* 0x000fe200078e0a13 */
[----:B------:R-:W-:Y:S01]  /*0b60*/  ISETP.GE.AND P0, PT, R17, RZ, PT ;  /* 0x000000ff1100720c */ /* 0x000fe20003f06270 */
[----:B------:R-:W-:Y:S01]  /*0b70*/  IMAD.MOV R7, RZ, RZ, -R7 ;  /* 0x000000ffff077224 */ /* 0x000fe200078e0a07 */
[----:B------:R-:W-:Y:S01]  /*0b80*/  IABS R17, R16 ;  /* 0x0000001000117213 */ /* 0x000fe20000000000 */
[----:B------:R-:W-:Y:S01]  /*0b90*/  IMAD.MOV R9, RZ, RZ, -R9 ;  /* 0x000000ffff097224 */ /* 0x000fe200078e0a09 */
[----:B------:R-:W-:Y:S01]  /*0ba0*/  ISETP.GT.U32.AND P1, PT, R19, R12, PT ;  /* 0x0000000c1300720c */ /* 0x000fe20003f24070 */
[C---:B------:R-:W-:Y:S01]  /*0bb0*/  IMAD R7, R8.reuse, R7, R13 ;  /* 0x0000000708077224 */ /* 0x040fe200078e020d */
[C---:B------:R-:W-:Y:S01]  /*0bc0*/  LOP3.LUT R89, R3.reuse, 0x74, RZ, 0xfc, !PT ;  /* 0x0000007403597812 */ /* 0x040fe200078efcff */
[C---:B------:R-:W-:Y:S01]  /*0bd0*/  IMAD R13, R8.reuse, R9, R14 ;  /* 0x00000009080d7224 */ /* 0x040fe200078e020e */
[----:B------:R-:W-:Y:S01]  /*0be0*/  LOP3.LUT R90, R3, 0x78, RZ, 0xfc, !PT ;  /* 0x00000078035a7812 */ /* 0x000fe200078efcff */
[----:B------:R-:W-:Y:S01]  /*0bf0*/  IMAD.HI.U32 R9, R11, R17, RZ ;  /* 0x000000110b097227 */ /* 0x000fe200078e00ff */
[----:B------:R-:W-:-:S02]  /*0c00*/  ISETP.GT.U32.AND P6, PT, R8, R7, PT ;  /* 0x000000070800720c */ /* 0x000fc40003fc4070 */
[----:B------:R-:W-:Y:S01]  /*0c10*/  ISETP.GT.U32.AND P3, PT, R8, R13, PT ;  /* 0x0000000d0800720c */ /* 0x000fe20003f64070 */
[----:B------:R-:W-:Y:S01]  /*0c20*/  IMAD.MOV R10, RZ, RZ, -R10 ;  /* 0x000000ffff0a7224 */ /* 0x000fe200078e0a0a */
[----:B------:R-:W-:Y:S01]  /*0c30*/  LOP3.LUT R91, R3, 0x7c, RZ, 0xfc, !PT ;  /* 0x0000007c035b7812 */ /* 0x000fe200078efcff */
[----:B------:R-:W-:Y:S01]  /*0c40*/  IMAD.MOV R9, RZ, RZ, -R9 ;  /* 0x000000ffff097224 */ /* 0x000fe200078e0a09 */
[----:B------:R-:W-:Y:S01]  /*0c50*/  SHF.R.S32.HI R56, RZ, 0x7, R56 ;  /* 0x00000007ff387819 */ /* 0x000fe20000011438 */
[----:B------:R-:W-:Y:S01]  /*0c60*/  @!P1 IMAD.IADD R12, R12, 0x1, -R19 ;  /* 0x000000010c0c9824 */ /* 0x000fe200078e0a13 */
[----:B------:R-:W-:Y:S01]  /*0c70*/  IABS R19, R20 ;  /* 0x0000001400137213 */ /* 0x000fe20000000000 */
[C---:B------:R-:W-:Y:S02]  /*0c80*/  IMAD R15, R8.reuse, R10, R15 ;  /* 0x0000000a080f7224 */ /* 0x040fe400078e020f */
[----:B------:R-:W-:Y:S02]  /*0c90*/  IMAD.MOV.U32 R10, RZ, RZ, R12 ;  /* 0x000000ffff0a7224 */ /* 0x000fe400078e000c */
[C---:B------:R-:W-:Y:S01]  /*0ca0*/  IMAD R17, R8.reuse, R9, R17 ;  /* 0x0000000908117224 */ /* 0x040fe200078e0211 */
[C---:B------:R-:W-:Y:S01]  /*0cb0*/  ISETP.GT.U32.AND P1, PT, R8.reuse, R15, PT ;  /* 0x0000000f0800720c */ /* 0x040fe20003f24070 */
[----:B------:R-:W-:Y:S01]  /*0cc0*/  @!P2 IMAD.MOV R10, RZ, RZ, -R10 ;  /* 0x000000ffff0aa224 */ /* 0x000fe200078e0a0a */
[----:B------:R-:W-:Y:S01]  /*0cd0*/  @!P5 LOP3.LUT R10, RZ, R58, RZ, 0x33, !PT ;  /* 0x0000003aff0ad212 */ /* 0x000fe200078e33ff */
[----:B------:R-:W-:Y:S01]  /*0ce0*/  IMAD.HI.U32 R9, R11, R19, RZ ;  /* 0x000000130b097227 */ /* 0x000fe200078e00ff */
[----:B------:R-:W-:-:S02]  /*0cf0*/  ISETP.GT.U32.AND P5, PT, R8, R17, PT ;  /* 0x000000110800720c */ /* 0x000fc40003fa4070 */
[----:B------:R-:W-:Y:S01]  /*0d00*/  ISETP.GE.AND P2, PT, R18, RZ, PT ;  /* 0x000000ff1200720c */ /* 0x000fe20003f46270 */
[----:B------:R-:W-:Y:S01]  /*0d10*/  IMAD.MOV R9, RZ, RZ, -R9 ;  /* 0x000000ffff097224 */ /* 0x000fe200078e0a09 */
[----:B------:R-:W-:Y:S01]  /*0d20*/  IADD3 R18, R22, 0x30, RZ ;  /* 0x0000003016127810 */ /* 0x000fe20007ffe0ff */
[--C-:B------:R-:W-:Y:S02]  /*0d30*/  @!P6 IMAD.IADD R7, R7, 0x1, -R8.reuse ;  /* 0x000000010707e824 */ /* 0x100fe400078e0a08 */
[C---:B------:R-:W-:Y:S01]  /*0d40*/  IMAD R19, R8.reuse, R9, R19 ;  /* 0x0000000908137224 */ /* 0x040fe200078e0213 */
[----:B------:R-:W-:Y:S01]  /*0d50*/  IABS R25, R18 ;  /* 0x0000001200197213 */ /* 0x000fe20000000000 */
[----:B------:R-:W-:Y:S01]  /*0d60*/  @!P3 IMAD.IADD R13, R13, 0x1, -R8 ;  /* 0x000000010d0db824 */ /* 0x000fe200078e0a08 */
[----:B------:R-:W-:Y:S01]  /*0d70*/  ISETP.GT.U32.AND P6, PT, R8, R7, PT ;  /* 0x000000070800720c */ /* 0x000fe20003fc4070 */
[----:B------:R-:W-:Y:S01]  /*0d80*/  IMAD.HI.U32 R12, R11, R21, RZ ;  /* 0x000000150b0c7227 */ /* 0x000fe200078e00ff */
[----:B------:R-:W-:-:S03]  /*0d90*/  ISETP.GE.AND P3, PT, R16, RZ, PT ;  /* 0x000000ff1000720c */ /* 0x000fc60003f66270 */
[--C-:B------:R-:W-:Y:S01]  /*0da0*/  @!P5 IMAD.IADD R17, R17, 0x1, -R8.reuse ;  /* 0x000000011111d824 */ /* 0x100fe200078e0a08 */
[C---:B------:R-:W-:Y:S01]  /*0db0*/  ISETP.GT.U32.AND P5, PT, R8.reuse, R19, PT ;  /* 0x000000130800720c */ /* 0x040fe20003fa4070 */
[----:B------:R-:W-:Y:S01]  /*0dc0*/  @!P1 IMAD.IADD R15, R15, 0x1, -R8 ;  /* 0x000000010f0f9824 */ /* 0x000fe200078e0a08 */
[----:B------:R-:W-:Y:S01]  /*0dd0*/  ISETP.GT.U32.AND P1, PT, R8, R13, PT ;  /* 0x0000000d0800720c */ /* 0x000fe20003f24070 */
[----:B------:R-:W-:Y:S02]  /*0de0*/  VIADD R16, R22, 0x32 ;  /* 0x0000003216107836 */ /* 0x000fe40000000000 */
[----:B------:R-:W-:Y:S02]  /*0df0*/  IMAD.MOV R12, RZ, RZ, -R12 ;  /* 0x000000ffff0c7224 */ /* 0x000fe400078e0a0c */
[----:B------:R-:W-:Y:S01]  /*0e00*/  @!P6 IMAD.IADD R7, R7, 0x1, -R8 ;  /* 0x000000010707e824 */ /* 0x000fe200078e0a08 */
[----:B------:R-:W-:Y:S01]  /*0e10*/  IABS R14, R16 ;  /* 0x00000010000e7213 */ /* 0x000fe20000000000 */
[C---:B------:R-:W-:Y:S01]  /*0e20*/  IMAD R21, R8.reuse, R12, R21 ;  /* 0x0000000c08157224 */ /* 0x040fe200078e0215 */
[----:B------:R-:W-:Y:S01]  /*0e30*/  ISETP.GT.U32.AND P6, PT, R8, R15, PT ;  /* 0x0000000f0800720c */ /* 0x000fe20003fc4070 */
[----:B------:R-:W-:-:S02]  /*0e40*/  IMAD.MOV.U32 R9, RZ, RZ, R7 ;  /* 0x000000ffff097224 */ /* 0x000fc400078e0007 */
[----:B------:R-:W-:Y:S02]  /*0e50*/  @!P5 IMAD.IADD R19, R19, 0x1, -R8 ;  /* 0x000000011313d824 */ /* 0x000fe400078e0a08 */
[----:B------:R-:W-:-:S03]  /*0e60*/  IMAD.HI.U32 R12, R11, R25, RZ ;  /* 0x000000190b0c7227 */ /* 0x000fc600078e00ff */
[----:B------:R-:W-:Y:S01]  /*0e70*/  ISETP.GT.U32.AND P5, PT, R8, R19, PT ;  /* 0x000000130800720c */ /* 0x000fe20003fa4070 */
[----:B------:R-:W-:-:S04]  /*0e80*/  IMAD.HI.U32 R7, R11, R14, RZ ;  /* 0x0000000e0b077227 */ /* 0x000fc800078e00ff */
[----:B------:R-:W-:Y:S01]  /*0e90*/  @!P4 IMAD.MOV R9, RZ, RZ, -R9 ;  /* 0x000000ffff09c224 */ /* 0x000fe200078e0a09 */
[C---:B------:R-:W-:Y:S01]  /*0ea0*/  ISETP.GT.U32.AND P4, PT, R8.reuse, R21, PT ;  /* 0x000000150800720c */ /* 0x040fe20003f84070 */
[----:B------:R-:W-:Y:S02]  /*0eb0*/  IMAD.MOV R12, RZ, RZ, -R12 ;  /* 0x000000ffff0c7224 */ /* 0x000fe400078e0a0c */
[----:B------:R-:W-:Y:S01]  /*0ec0*/  @!P1 IMAD.IADD R13, R13, 0x1, -R8 ;  /* 0x000000010d0d9824 */ /* 0x000fe200078e0a08 */
[C---:B------:R-:W-:Y:S01]  /*0ed0*/  ISETP.GT.U32.AND P1, PT, R8.reuse, R17, PT ;  /* 0x000000110800720c */ /* 0x040fe20003f24070 */
[----:B------:R-:W-:Y:S02]  /*0ee0*/  IMAD.MOV R7, RZ, RZ, -R7 ;  /* 0x000000ffff077224 */ /* 0x000fe400078e0a07 */
[C---:B------:R-:W-:Y:S02]  /*0ef0*/  IMAD R25, R8.reuse, R12, R25 ;  /* 0x0000000c08197224 */ /* 0x040fe400078e0219 */
[----:B------:R-:W-:-:S02]  /*0f00*/  IMAD R7, R8, R7, R14 ;  /* 0x0000000708077224 */ /* 0x000fc400078e020e */
[----:B------:R-:W-:Y:S02]  /*0f10*/  VIADD R14, R22, 0x2e ;  /* 0x0000002e160e7836 */ /* 0x000fe40000000000 */
[--C-:B------:R-:W-:Y:S01]  /*0f20*/  @!P5 IMAD.IADD R19, R19, 0x1, -R8.reuse ;  /* 0x000000011313d824 */ /* 0x100fe200078e0a08 */
[----:B------:R-:W-:Y:S01]  /*0f30*/  ISETP.GT.U32.AND P5, PT, R8, R25, PT ;  /* 0x000000190800720c */ /* 0x000fe20003fa4070 */
[--C-:B------:R-:W-:Y:S01]  /*0f40*/  @!P4 IMAD.IADD R21, R21, 0x1, -R8.reuse ;  /* 0x000000011515c824 */ /* 0x100fe200078e0a08 */
[----:B------:R-:W-:Y:S01]  /*0f50*/  IABS R27, R14 ;  /* 0x0000000e001b7213 */ /* 0x000fe20000000000 */
[----:B------:R-:W-:Y:S01]  /*0f60*/  @!P1 IMAD.IADD R17, R17, 0x1, -R8 ;  /* 0x0000000111119824 */ /* 0x000fe200078e0a08 */
[----:B------:R-:W-:Y:S01]  /*0f70*/  ISETP.GE.AND P1, PT, R16, RZ, PT ;  /* 0x000000ff1000720c */ /* 0x000fe20003f26270 */
[----:B------:R-:W-:Y:S01]  /*0f80*/  VIADD R16, R22, 0x2c ;  /* 0x0000002c16107836 */ /* 0x000fe20000000000 */
[----:B------:R-:W-:Y:S01]  /*0f90*/  ISETP.GT.U32.AND P4, PT, R8, R21, PT ;  /* 0x000000150800720c */ /* 0x000fe20003f84070 */
[----:B------:R-:W-:-:S03]  /*0fa0*/  IMAD.HI.U32 R12, R11, R27, RZ ;  /* 0x0000001b0b0c7227 */ /* 0x000fc600078e00ff */
[----:B------:R-:W-:Y:S01]  /*0fb0*/  IABS R29, R16 ;  /* 0x00000010001d7213 */ /* 0x000fe20000000000 */
[--C-:B------:R-:W-:Y:S01]  /*0fc0*/  @!P6 IMAD.IADD R15, R15, 0x1, -R8.reuse ;  /* 0x000000010f0fe824 */ /* 0x100fe200078e0a08 */
[----:B------:R-:W-:Y:S01]  /*0fd0*/  IADD3 R12, -R12, RZ, RZ ;  /* 0x000000ff0c0c7210 */ /* 0x000fe20007ffe1ff */
[----:B------:R-:W-:Y:S01]  /*0fe0*/  @!P5 IMAD.IADD R25, R25, 0x1, -R8 ;  /* 0x000000011919d824 */ /* 0x000fe200078e0a08 */
[----:B------:R-:W-:Y:S01]  /*0ff0*/  ISETP.GE.AND P6, PT, R23, RZ, PT ;  /* 0x000000ff1700720c */ /* 0x000fe20003fc6270 */
[----:B------:R-:W-:Y:S01]  /*1000*/  @!P2 IMAD.MOV R15, RZ, RZ, -R15 ;  /* 0x000000ffff0fa224 */ /* 0x000fe200078e0a0f */
[C---:B------:R-:W-:Y:S01]  /*1010*/  ISETP.GT.U32.AND P2, PT, R8.reuse, R7, PT ;  /* 0x000000070800720c */ /* 0x040fe20003f44070 */
[C---:B------:R-:W-:Y:S01]  /*1020*/  IMAD R27, R8.reuse, R12, R27 ;  /* 0x0000000c081b7224 */ /* 0x040fe200078e021b */
[----:B------:R-:W-:Y:S01]  /*1030*/  ISETP.GT.U32.AND P5, PT, R8, R25, PT ;  /* 0x000000190800720c */ /* 0x000fe20003fa4070 */
[----:B------:R-:W-:-:S04]  /*1040*/  IMAD.HI.U32 R12, R11, R29, RZ ;  /* 0x0000001d0b0c7227 */ /* 0x000fc800078e00ff */
[----:B------:R-:W-:Y:S01]  /*1050*/  @!P4 IMAD.IADD R21, R21, 0x1, -R8 ;  /* 0x000000011515c824 */ /* 0x000fe200078e0a08 */
[----:B------:R-:W-:Y:S01]  /*1060*/  ISETP.GE.AND P4, PT, R14, RZ, PT ;  /* 0x000000ff0e00720c */ /* 0x000fe20003f86270 */
[----:B------:R-:W-:Y:S02]  /*1070*/  IMAD.MOV R14, RZ, RZ, -R12 ;  /* 0x000000ffff0e7224 */ /* 0x000fe400078e0a0c */
[----:B------:R-:W-:Y:S01]  /*1080*/  @!P0 IMAD.MOV R13, RZ, RZ, -R13 ;  /* 0x000000ffff0d8224 */ /* 0x000fe200078e0a0d */
[----:B------:R-:W-:Y:S01]  /*1090*/  ISETP.GE.AND P0, PT, R20, RZ, PT ;  /* 0x000000ff1400720c */ /* 0x000fe20003f06270 */
[C---:B------:R-:W-:Y:S02]  /*10a0*/  IMAD R29, R8.reuse, R14, R29 ;  /* 0x0000000e081d7224 */ /* 0x040fe400078e021d */
[--C-:B------:R-:W-:Y:S02]  /*10b0*/  @!P2 IMAD.IADD R7, R7, 0x1, -R8.reuse ;  /* 0x000000010707a824 */ /* 0x100fe400078e0a08 */
[----:B------:R-:W-:Y:S01]  /*10c0*/  @!P5 IMAD.IADD R25, R25, 0x1, -R8 ;  /* 0x000000011919d824 */ /* 0x000fe200078e0a08 */
[C---:B------:R-:W-:Y:S01]  /*10d0*/  ISETP.GT.U32.AND P5, PT, R8.reuse, R29, PT ;  /* 0x0000001d0800720c */ /* 0x040fe20003fa4070 */
[----:B------:R-:W-:Y:S01]  /*10e0*/  @!P3 IMAD.MOV R17, RZ, RZ, -R17 ;  /* 0x000000ffff11b224 */ /* 0x000fe200078e0a11 */
[----:B------:R-:W-:Y:S01]  /*10f0*/  ISETP.GT.U32.AND P2, PT, R8, R7, PT ;  /* 0x000000070800720c */ /* 0x000fe20003f44070 */
[----:B------:R-:W-:Y:S01]  /*1100*/  @!P6 IMAD.MOV R21, RZ, RZ, -R21 ;  /* 0x000000ffff15e224 */ /* 0x000fe200078e0a15 */
[----:B------:R-:W-:Y:S01]  /*1110*/  ISETP.GE.AND P3, PT, R18, RZ, PT ;  /* 0x000000ff1200720c */ /* 0x000fe20003f66270 */
[----:B------:R-:W-:Y:S01]  /*1120*/  VIADD R18, R22, 0x2a ;  /* 0x0000002a16127836 */ /* 0x000fe20000000000 */
[----:B------:R-:W-:Y:S01]  /*1130*/  ISETP.GE.AND P6, PT, R16, RZ, PT ;  /* 0x000000ff1000720c */ /* 0x000fe20003fc6270 */
[----:B------:R-:W-:-:S02]  /*1140*/  VIADD R16, R22, 0x28 ;  /* 0x0000002816107836 */ /* 0x000fc40000000000 */
[----:B------:R-:W-:Y:S01]  /*1150*/  @!P0 IMAD.MOV R19, RZ, RZ, -R19 ;  /* 0x000000ffff138224 */ /* 0x000fe200078e0a13 */
[----:B------:R-:W-:Y:S01]  /*1160*/  IABS R31, R18 ;  /* 0x00000012001f7213 */ /* 0x000fe20000000000 */
[----:B------:R-:W-:Y:S01]  /*1170*/  VIADD R20, R22, 0x1e ;  /* 0x0000001e16147836 */ /* 0x000fe20000000000 */
[----:B------:R-:W-:Y:S01]  /*1180*/  ISETP.GT.U32.AND P0, PT, R8, R27, PT ;  /* 0x0000001b0800720c */ /* 0x000fe20003f04070 */
[--C-:B------:R-:W-:Y:S01]  /*1190*/  @!P5 IMAD.IADD R29, R29, 0x1, -R8.reuse ;  /* 0x000000011d1dd824 */ /* 0x100fe200078e0a08 */
[----:B------:R-:W-:Y:S01]  /*11a0*/  IABS R14, R16 ;  /* 0x00000010000e7213 */ /* 0x000fe20000000000 */
[----:B------:R-:W-:Y:S01]  /*11b0*/  @!P2 IMAD.IADD R7, R7, 0x1, -R8 ;  /* 0x000000010707a824 */ /* 0x000fe200078e0a08 */
[----:B------:R-:W-:Y:S01]  /*11c0*/  ISETP.GE.AND P2, PT, R18, RZ, PT ;  /* 0x000000ff1200720c */ /* 0x000fe20003f46270 */
[----:B------:R-:W-:Y:S01]  /*11d0*/  IMAD.HI.U32 R12, R11, R31, RZ ;  /* 0x0000001f0b0c7227 */ /* 0x000fe200078e00ff */
[----:B------:R-:W-:Y:S02]  /*11e0*/  ISETP.GT.U32.AND P5, PT, R8, R29, PT ;  /* 0x0000001d0800720c */ /* 0x000fe40003fa4070 */
[----:B------:R-:W-:Y:S01]  /*11f0*/  IABS R43, R20 ;  /* 0x00000014002b7213 */ /* 0x000fe20000000000 */
[----:B------:R-:W-:-:S02]  /*1200*/  IMAD.MOV.U32 R23, RZ, RZ, R7 ;  /* 0x000000ffff177224 */ /* 0x000fc400078e0007 */
[----:B------:R-:W-:Y:S02]  /*1210*/  VIADD R18, R22, 0x26 ;  /* 0x0000002616127836 */ /* 0x000fe40000000000 */
[----:B------:R-:W-:Y:S02]  /*1220*/  IMAD.MOV R12, RZ, RZ, -R12 ;  /* 0x000000ffff0c7224 */ /* 0x000fe400078e0a0c */
[----:B------:R-:W-:Y:S01]  /*1230*/  IMAD.HI.U32 R7, R11, R14, RZ ;  /* 0x0000000e0b077227 */ /* 0x000fe200078e00ff */
[----:B------:R-:W-:-:S03]  /*1240*/  IABS R35, R18 ;  /* 0x0000001200237213 */ /* 0x000fc60000000000 */
[C---:B------:R-:W-:Y:S02]  /*1250*/  IMAD R31, R8.reuse, R12, R31 ;  /* 0x0000000c081f7224 */ /* 0x040fe400078e021f */
[----:B------:R-:W-:Y:S02]  /*1260*/  IMAD.MOV R7, RZ, RZ, -R7 ;  /* 0x000000ffff077224 */ /* 0x000fe400078e0a07 */
[----:B------:R-:W-:Y:S02]  /*1270*/  @!P0 IMAD.IADD R27, R27, 0x1, -R8 ;  /* 0x000000011b1b8824 */ /* 0x000fe400078e0a08 */
[----:B------:R-:W-:Y:S01]  /*1280*/  @!P1 IMAD.MOV R23, RZ, RZ, -R23 ;  /* 0x000000ffff179224 */ /* 0x000fe200078e0a17 */
[C---:B------:R-:W-:Y:S01]  /*1290*/  ISETP.GT.U32.AND P1, PT, R8.reuse, R31, PT ;  /* 0x0000001f0800720c */ /* 0x040fe20003f24070 */
[C---:B------:R-:W-:Y:S01]  /*12a0*/  IMAD R7, R8.reuse, R7, R14 ;  /* 0x0000000708077224 */ /* 0x040fe200078e020e */
[----:B------:R-:W-:Y:S01]  /*12b0*/  ISETP.GT.U32.AND P0, PT, R8, R27, PT ;  /* 0x0000001b0800720c */ /* 0x000fe20003f04070 */
[----:B------:R-:W-:-:S04]  /*12c0*/  IMAD.HI.U32 R12, R11, R35, RZ ;  /* 0x000000230b0c7227 */ /* 0x000fc800078e00ff */
[----:B------:R-:W-:Y:S01]  /*12d0*/  @!P5 IMAD.IADD R29, R29, 0x1, -R8 ;  /* 0x000000011d1dd824 */ /* 0x000fe200078e0a08 */
[C---:B------:R-:W-:Y:S01]  /*12e0*/  ISETP.GT.U32.AND P5, PT, R8.reuse, R7, PT ;  /* 0x000000070800720c */ /* 0x040fe20003fa4070 */
[----:B------:R-:W-:Y:S02]  /*12f0*/  IMAD.MOV R12, RZ, RZ, -R12 ;  /* 0x000000ffff0c7224 */ /* 0x000fe400078e0a0c */
[----:B------:R-:W-:Y:S02]  /*1300*/  @!P6 IMAD.MOV R29, RZ, RZ, -R29 ;  /* 0x000000ffff1de224 */ /* 0x000fe400078e0a1d */
[----:B------:R-:W-:Y:S02]  /*1310*/  IMAD R35, R8, R12, R35 ;  /* 0x0000000c08237224 */ /* 0x000fe400078e0223 */
[----:B------:R-:W-:Y:S01]  /*1320*/  VIADD R12, R22, 0x24 ;  /* 0x00000024160c7836 */ /* 0x000fe20000000000 */
[----:B------:R-:W-:Y:S01]  /*1330*/  @!P0 IADD3 R27, R27, -R8, RZ ;  /* 0x800000081b1b8210 */ /* 0x000fe20007ffe0ff */
[--C-:B------:R-:W-:Y:S01]  /*1340*/  @!P1 IMAD.IADD R31, R31, 0x1, -R8.reuse ;  /* 0x000000011f1f9824 */ /* 0x100fe200078e0a08 */
[----:B------:R-:W-:Y:S01]  /*1350*/  ISETP.GT.U32.AND P6, PT, R8, R35, PT ;  /* 0x000000230800720c */ /* 0x000fe20003fc4070 */
[----:B------:R-:W-:Y:S01]  /*1360*/  VIADD R14, R22, 0x22 ;  /* 0x00000022160e7836 */ /* 0x000fe20000000000 */
[----:B------:R-:W-:Y:S01]  /*1370*/  IABS R37, R12 ;  /* 0x0000000c00257213 */ /* 0x000fe20000000000 */
[----:B------:R-:W-:Y:S01]  /*1380*/  @!P5 IMAD.IADD R7, R7, 0x1, -R8 ;  /* 0x000000010707d824 */ /* 0x000fe200078e0a08 */
[----:B------:R-:W-:Y:S01]  /*1390*/  ISETP.GT.U32.AND P1, PT, R8, R31, PT ;  /* 0x0000001f0800720c */ /* 0x000fe20003f24070 */
[----:B------:R-:W-:Y:S01]  /*13a0*/  @!P4 IMAD.MOV R27, RZ, RZ, -R27 ;  /* 0x000000ffff1bc224 */ /* 0x000fe200078e0a1b */
[----:B------:R-:W-:Y:S01]  /*13b0*/  ISETP.GE.AND P4, PT, R12, RZ, PT ;  /* 0x000000ff0c00720c */ /* 0x000fe20003f86270 */
[----:B------:R-:W-:Y:S01]  /*13c0*/  IMAD.HI.U32 R12, R11, R37, RZ ;  /* 0x000000250b0c7227 */ /* 0x000fe200078e00ff */
[----:B------:R-:W-:-:S02]  /*13d0*/  ISETP.GT.U32.AND P5, PT, R8, R7, PT ;  /* 0x000000070800720c */ /* 0x000fc40003fa4070 */
[----:B------:R-:W-:Y:S01]  /*13e0*/  ISETP.GE.AND P0, PT, R18, RZ, PT ;  /* 0x000000ff1200720c */ /* 0x000fe20003f06270 */
[----:B------:R-:W-:Y:S01]  /*13f0*/  VIADD R18, R22, 0x20 ;  /* 0x0000002016127836 */ /* 0x000fe20000000000 */
[----:B------:R-:W-:Y:S01]  /*1400*/  IABS R39, R14 ;  /* 0x0000000e00277213 */ /* 0x000fe20000000000 */
[----:B------:R-:W-:Y:S02]  /*1410*/  IMAD.MOV R12, RZ, RZ, -R12 ;  /* 0x000000ffff0c7224 */ /* 0x000fe400078e0a0c */
[--C-:B------:R-:W-:Y:S01]  /*1420*/  @!P6 IMAD.IADD R35, R35, 0x1, -R8.reuse ;  /* 0x000000012323e824 */ /* 0x100fe200078e0a08 */
[----:B------:R-:W-:Y:S01]  /*1430*/  IABS R41, R18 ;  /* 0x0000001200297213 */ /* 0x000fe20000000000 */
[----:B------:R-:W-:Y:S01]  /*1440*/  @!P1 IMAD.IADD R31, R31, 0x1, -R8 ;  /* 0x000000011f1f9824 */ /* 0x000fe200078e0a08 */
[----:B------:R-:W-:Y:S01]  /*1450*/  ISETP.GE.AND P1, PT, R14, RZ, PT ;  /* 0x000000ff0e00720c */ /* 0x000fe20003f26270 */
[C---:B------:R-:W-:Y:S01]  /*1460*/  IMAD R37, R8.reuse, R12, R37 ;  /* 0x0000000c08257224 */ /* 0x040fe200078e0225 */
[----:B------:R-:W-:Y:S01]  /*1470*/  ISETP.GT.U32.AND P6, PT, R8, R35, PT ;  /* 0x000000230800720c */ /* 0x000fe20003fc4070 */
[----:B------:R-:W-:-:S04]  /*1480*/  IMAD.HI.U32 R14, R11, R39, RZ ;  /* 0x000000270b0e7227 */ /* 0x000fc800078e00ff */
[----:B------:R-:W-:Y:S01]  /*1490*/  @!P3 IMAD.MOV R25, RZ, RZ, -R25 ;  /* 0x000000ffff19b224 */ /* 0x000fe200078e0a19 */
[----:B------:R-:W-:Y:S01]  /*14a0*/  ISETP.GE.AND P3, PT, R16, RZ, PT ;  /* 0x000000ff1000720c */ /* 0x000fe20003f66270 */
[----:B------:R-:W-:Y:S01]  /*14b0*/  @!P5 IMAD.IADD R7, R7, 0x1, -R8 ;  /* 0x000000010707d824 */ /* 0x000fe200078e0a08 */
[----:B------:R-:W-:Y:S01]  /*14c0*/  ISETP.GT.U32.AND P5, PT, R8, R37, PT ;  /* 0x000000250800720c */ /* 0x000fe20003fa4070 */
[----:B------:R-:W-:-:S04]  /*14d0*/  IMAD.HI.U32 R16, R11, R41, RZ ;  /* 0x000000290b107227 */ /* 0x000fc800078e00ff */
[----:B------:R-:W-:Y:S02]  /*14e0*/  IMAD.MOV R14, RZ, RZ, -R14 ;  /* 0x000000ffff0e7224 */ /* 0x000fe400078e0a0e */
[----:B------:R-:W-:Y:S02]  /*14f0*/  IMAD.MOV R16, RZ, RZ, -R16 ;  /* 0x000000ffff107224 */ /* 0x000fe400078e0a10 */
[C---:B------:R-:W-:Y:S02]  /*1500*/  IMAD R39, R8.reuse, R14, R39 ;  /* 0x0000000e08277224 */ /* 0x040fe400078e0227 */
[C---:B------:R-:W-:Y:S01]  /*1510*/  IMAD R41, R8.reuse, R16, R41 ;  /* 0x0000001008297224 */ /* 0x040fe200078e0229 */
[----:B------:R-:W-:Y:S01]  /*1520*/  IABS R16, R24 ;  /* 0x0000001800107213 */ /* 0x000fe20000000000 */
[--C-:B------:R-:W-:Y:S01]  /*1530*/  @!P6 IMAD.IADD R35, R35, 0x1, -R8.reuse ;  /* 0x000000012323e824 */ /* 0x100fe200078e0a08 */
[C---:B------:R-:W-:Y:S01]  /*1540*/  ISETP.GT.U32.AND P6, PT, R8.reuse, R39, PT ;  /* 0x000000270800720c */ /* 0x040fe20003fc4070 */
[----:B------:R-:W-:Y:S01]  /*1550*/  @!P5 IMAD.IADD R37, R37, 0x1, -R8 ;  /* 0x000000012525d824 */ /* 0x000fe200078e0a08 */
[----:B------:R-:W-:Y:S01]  /*1560*/  ISETP.GT.U32.AND P5, PT, R8, R41, PT ;  /* 0x000000290800720c */ /* 0x000fe20003fa4070 */
[----:B------:R-:W-:-:S04]  /*1570*/  IMAD.HI.U32 R12, R11, R43, RZ ;  /* 0x0000002b0b0c7227 */ /* 0x000fc800078e00ff */
[----:B------:R-:W-:Y:S02]  /*1580*/  IMAD.MOV R12, RZ, RZ, -R12 ;  /* 0x000000ffff0c7224 */ /* 0x000fe400078e0a0c */
[----:B------:R-:W-:Y:S02]  /*1590*/  IMAD.MOV.U32 R33, RZ, RZ, R7 ;  /* 0x000000ffff217224 */ /* 0x000fe400078e0007 */
[C---:B------:R-:W-:Y:S02]  /*15a0*/  IMAD R43, R8.reuse, R12, R43 ;  /* 0x0000000c082b7224 */ /* 0x040fe400078e022b */
[--C-:B------:R-:W-:Y:S01]  /*15b0*/  @!P6 IMAD.IADD R39, R39, 0x1, -R8.reuse ;  /* 0x000000012727e824 */ /* 0x100fe200078e0a08 */
[C---:B------:R-:W-:Y:S01]  /*15c0*/  ISETP.GT.U32.AND P6, PT, R8.reuse, R37, PT ;  /* 0x000000250800720c */ /* 0x040fe20003fc4070 */
[----:B------:R-:W-:Y:S02]  /*15d0*/  @!P5 IMAD.IADD R41, R41, 0x1, -R8 ;  /* 0x000000012929d824 */ /* 0x000fe400078e0a08 */
[----:B------:R-:W-:Y:S01]  /*15e0*/  IMAD.HI.U32 R12, R11, R16, RZ ;  /* 0x000000100b0c7227 */ /* 0x000fe200078e00ff */
[----:B------:R-:W-:-:S03]  /*15f0*/  ISETP.GT.U32.AND P5, PT, R8, R39, PT ;  /* 0x000000270800720c */ /* 0x000fc60003fa4070 */
[----:B------:R-:W-:-:S04]  /*1600*/  IMAD.HI.U32 R7, R11, R47, RZ ;  /* 0x0000002f0b077227 */ /* 0x000fc800078e00ff */
[----:B------:R-:W-:Y:S02]  /*1610*/  IMAD.MOV R45, RZ, RZ, -R12 ;  /* 0x000000ffff2d7224 */ /* 0x000fe400078e0a0c */
[----:B------:R-:W-:Y:S01]  /*1620*/  @!P2 IMAD.MOV R31, RZ, RZ, -R31 ;  /* 0x000000ffff1fa224 */ /* 0x000fe200078e0a1f */
[----:B------:R-:W-:Y:S01]  /*1630*/  ISETP.GE.AND P2, PT, R18, RZ, PT ;  /* 0x000000ff1200720c */ /* 0x000fe20003f46270 */
[----:B------:R-:W-:Y:S02]  /*1640*/  IMAD.MOV R18, RZ, RZ, -R7 ;  /* 0x000000ffff127224 */ /* 0x000fe400078e0a07 */
[C---:B------:R-:W-:Y:S02]  /*1650*/  IMAD R7, R8.reuse, R45, R16 ;  /* 0x0000002d08077224 */ /* 0x040fe400078e0210 */
[----:B------:R-:W-:Y:S01]  /*1660*/  @!P0 IMAD.MOV R35, RZ, RZ, -R35 ;  /* 0x000000ffff238224 */ /* 0x000fe200078e0a23 */
[C---:B------:R-:W-:Y:S01]  /*1670*/  ISETP.GT.U32.AND P0, PT, R8.reuse, R43, PT ;  /* 0x0000002b0800720c */ /* 0x040fe20003f04070 */
[----:B------:R-:W-:Y:S01]  /*1680*/  @!P5 IMAD.IADD R39, R39, 0x1, -R8 ;  /* 0x000000012727d824 */ /* 0x000fe200078e0a08 */
[C---:B------:R-:W-:Y:S01]  /*1690*/  ISETP.GT.U32.AND P5, PT, R8.reuse, R7, PT ;  /* 0x000000070800720c */ /* 0x040fe20003fa4070 */
[----:B------:R-:W-:Y:S01]  /*16a0*/  @!P3 IMAD.MOV R33, RZ, RZ, -R33 ;  /* 0x000000ffff21b224 */ /* 0x000fe200078e0a21 */
[C---:B------:R-:W-:Y:S01]  /*16b0*/  ISETP.GT.U32.AND P3, PT, R8.reuse, R41, PT ;  /* 0x000000290800720c */ /* 0x040fe20003f64070 */
[----:B------:R-:W-:-:S02]  /*16c0*/  IMAD R47, R8, R18, R47 ;  /* 0x00000012082f7224 */ /* 0x000fc400078e022f */
[----:B------:R-:W-:-:S04]  /*16d0*/  IMAD.HI.U32 R14, R11, R49, RZ ;  /* 0x000000310b0e7227 */ /* 0x000fc800078e00ff */
[----:B------:R-:W-:Y:S01]  /*16e0*/  @!P6 IMAD.IADD R37, R37, 0x1, -R8 ;  /* 0x000000012525e824 */ /* 0x000fe200078e0a08 */
[----:B------:R-:W-:Y:S01]  /*16f0*/  ISETP.GE.AND P6, PT, R20, RZ, PT ;  /* 0x000000ff1400720c */ /* 0x000fe20003fc6270 */
[----:B------:R-:W-:Y:S01]  /*1700*/  IMAD.MOV R14, RZ, RZ, -R14 ;  /* 0x000000ffff0e7224 */ /* 0x000fe200078e0a0e */
[----:B------:R-:W-:Y:S01]  /*1710*/  @!P0 IADD3 R43, R43, -R8, RZ ;  /* 0x800000082b2b8210 */ /* 0x000fe20007ffe0ff */
[--C-:B------:R-:W-:Y:S01]  /*1720*/  @!P5 IMAD.IADD R7, R7, 0x1, -R8.reuse ;  /* 0x000000010707d824 */ /* 0x100fe200078e0a08 */
[C---:B------:R-:W-:Y:S01]  /*1730*/  ISETP.GT.U32.AND P0, PT, R8.reuse, R47, PT ;  /* 0x0000002f0800720c */ /* 0x040fe20003f04070 */
[----:B------:R-:W-:Y:S01]  /*1740*/  @!P3 IMAD.IADD R41, R41, 0x1, -R8 ;  /* 0x000000012929b824 */ /* 0x000fe200078e0a08 */
[----:B------:R-:W-:Y:S01]  /*1750*/  ISETP.GT.U32.AND P5, PT, R8, R43, PT ;  /* 0x0000002b0800720c */ /* 0x000fe20003fa4070 */
[----:B------:R-:W-:Y:S01]  /*1760*/  IMAD.HI.U32 R12, R11, R51, RZ ;  /* 0x000000330b0c7227 */ /* 0x000fe200078e00ff */
[----:B------:R-:W-:-:S03]  /*1770*/  ISETP.GE.AND P3, PT, R24, RZ, PT ;  /* 0x000000ff1800720c */ /* 0x000fc60003f66270 */
[----:B------:R-:W-:Y:S02]  /*1780*/  VIADD R24, R22, 0x14 ;  /* 0x0000001416187836 */ /* 0x000fe40000000000 */
[C---:B------:R-:W-:Y:S02]  /*1790*/  IMAD R49, R8.reuse, R14, R49 ;  /* 0x0000000e08317224 */ /* 0x040fe400078e0231 */
[----:B------:R-:W-:Y:S01]  /*17a0*/  @!P4 IMAD.MOV R37, RZ, RZ, -R37 ;  /* 0x000000ffff25c224 */ /* 0x000fe200078e0a25 */
[----:B------:R-:W-:Y:S01]  /*17b0*/  IABS R53, R24 ;  /* 0x0000001800357213 */ /* 0x000fe20000000000 */
[----:B------:R-:W-:Y:S01]  /*17c0*/  IMAD.MOV R12, RZ, RZ, -R12 ;  /* 0x000000ffff0c7224 */ /* 0x000fe200078e0a0c */
[C---:B------:R-:W-:Y:S01]  /*17d0*/  ISETP.GT.U32.AND P4, PT, R8.reuse, R7, PT ;  /* 0x000000070800720c */ /* 0x040fe20003f84070 */
[--C-:B------:R-:W-:Y:S02]  /*17e0*/  @!P0 IMAD.IADD R47, R47, 0x1, -R8.reuse ;  /* 0x000000012f2f8824 */ /* 0x100fe400078e0a08 */
[----:B------:R-:W-:Y:S01]  /*17f0*/  @!P5 IMAD.IADD R43, R43, 0x1, -R8 ;  /* 0x000000012b2bd824 */ /* 0x000fe200078e0a08 */
[C---:B------:R-:W-:Y:S01]  /*1800*/  ISETP.GT.U32.AND P5, PT, R8.reuse, R49, PT ;  /* 0x000000310800720c */ /* 0x040fe20003fa4070 */
[C---:B------:R-:W-:Y:S01]  /*1810*/  IMAD R51, R8.reuse, R12, R51 ;  /* 0x0000000c08337224 */ /* 0x040fe200078e0233 */
[----:B------:R-:W-:Y:S01]  /*1820*/  ISETP.GT.U32.AND P0, PT, R8, R47, PT ;  /* 0x0000002f0800720c */ /* 0x000fe20003f04070 */
[----:B------:R-:W-:-:S04]  /*1830*/  IMAD.HI.U32 R12, R11, R53, RZ ;  /* 0x000000350b0c7227 */ /* 0x000fc800078e00ff */
[----:B------:R-:W-:Y:S02]  /*1840*/  IMAD.MOV R18, RZ, RZ, -R12 ;  /* 0x000000ffff127224 */ /* 0x000fe400078e0a0c */
[--C-:B------:R-:W-:Y:S01]  /*1850*/  @!P4 IMAD.IADD R7, R7, 0x1, -R8.reuse ;  /* 0x000000010707c824 */ /* 0x100fe200078e0a08 */
[C---:B------:R-:W-:Y:S01]  /*1860*/  ISETP.GT.U32.AND P4, PT, R8.reuse, R51, PT ;  /* 0x000000330800720c */ /* 0x040fe20003f84070 */
[C---:B------:R-:W-:Y:S02]  /*1870*/  IMAD R53, R8.reuse, R18, R53 ;  /* 0x0000001208357224 */ /* 0x040fe400078e0235 */
[----:B------:R-:W-:Y:S02]  /*1880*/  @!P5 IMAD.IADD R49, R49, 0x1, -R8 ;  /* 0x000000013131d824 */ /* 0x000fe400078e0a08 */
[----:B------:R-:W-:Y:S01]  /*1890*/  IMAD.HI.U32 R14, R11, R55, RZ ;  /* 0x000000370b0e7227 */ /* 0x000fe200078e00ff */
[----:B------:R-:W-:-:S03]  /*18a0*/  ISETP.GT.U32.AND P5, PT, R8, R53, PT ;  /* 0x000000350800720c */ /* 0x000fc60003fa4070 */
[----:B------:R-:W-:Y:S01]  /*18b0*/  @!P0 IMAD.IADD R47, R47, 0x1, -R8 ;  /* 0x000000012f2f8824 */ /* 0x000fe200078e0a08 */
[----:B------:R-:W-:Y:S01]  /*18c0*/  ISETP.GE.AND P0, PT, R26, RZ, PT ;  /* 0x000000ff1a00720c */ /* 0x000fe20003f06270 */
[----:B------:R-:W-:Y:S02]  /*18d0*/  IMAD.MOV R14, RZ, RZ, -R14 ;  /* 0x000000ffff0e7224 */ /* 0x000fe400078e0a0e */
[----:B------:R-:W-:Y:S02]  /*18e0*/  VIADD R26, R22, 0xc ;  /* 0x0000000c161a7836 */ /* 0x000fe40000000000 */
[----:B------:R-:W-:-:S03]  /*18f0*/  IMAD.HI.U32 R12, R11, R57, RZ ;  /* 0x000000390b0c7227 */ /* 0x000fc600078e00ff */
[----:B------:R-:W-:Y:S01]  /*1900*/  IABS R63, R26 ;  /* 0x0000001a003f7213 */ /* 0x000fe20000000000 */
[----:B------:R-:W-:Y:S01]  /*1910*/  @!P4 IMAD.IADD R51, R51, 0x1, -R8 ;  /* 0x000000013333c824 */ /* 0x000fe200078e0a08 */
[----:B------:R-:W-:Y:S01]  /*1920*/  ISETP.GE.AND P4, PT, R28, RZ, PT ;  /* 0x000000ff1c00720c */ /* 0x000fe20003f86270 */
[----:B------:R-:W-:Y:S01]  /*1930*/  IMAD R55, R8, R14, R55 ;  /* 0x0000000e08377224 */ /* 0x000fe200078e0237 */
[----:B------:R-:W-:Y:S01]  /*1940*/  IADD3 R28, R22, 0xa, RZ ;  /* 0x0000000a161c7810 */ /* 0x000fe20007ffe0ff */
[----:B------:R-:W-:Y:S02]  /*1950*/  IMAD.MOV R12, RZ, RZ, -R12 ;  /* 0x000000ffff0c7224 */ /* 0x000fe400078e0a0c */
[----:B------:R-:W-:Y:S01]  /*1960*/  @!P5 IMAD.IADD R53, R53, 0x1, -R8 ;  /* 0x000000013535d824 */ /* 0x000fe200078e0a08 */
[C---:B------:R-:W-:Y:S01]  /*1970*/  ISETP.GT.U32.AND P5, PT, R8.reuse, R55, PT ;  /* 0x000000370800720c */ /* 0x040fe20003fa4070 */
[----:B------:R-:W-:Y:S01]  /*1980*/  @!P2 IMAD.MOV R41, RZ, RZ, -R41 ;  /* 0x000000ffff29a224 */ /* 0x000fe200078e0a29 */
[C---:B------:R-:W-:Y:S01]  /*1990*/  ISETP.GT.U32.AND P2, PT, R8.reuse, R51, PT ;  /* 0x000000330800720c */ /* 0x040fe20003f44070 */
[----:B------:R-:W-:Y:S01]  /*19a0*/  IMAD R57, R8, R12, R57 ;  /* 0x0000000c08397224 */ /* 0x000fe200078e0239 */
[----:B------:R-:W-:Y:S01]  /*19b0*/  IABS R65, R28 ;  /* 0x0000001c00417213 */ /* 0x000fe20000000000 */
[----:B------:R-:W-:-:S04]  /*19c0*/  IMAD.HI.U32 R12, R11, R63, RZ ;  /* 0x0000003f0b0c7227 */ /* 0x000fc800078e00ff */
[----:B------:R-:W-:-:S04]  /*19d0*/  IMAD.HI.U32 R16, R11, R61, RZ ;  /* 0x0000003d0b107227 */ /* 0x000fc800078e00ff */
[----:B------:R-:W-:Y:S02]  /*19e0*/  IMAD.MOV R12, RZ, RZ, -R12 ;  /* 0x000000ffff0c7224 */ /* 0x000fe400078e0a0c */
[----:B------:R-:W-:Y:S02]  /*19f0*/  IMAD.MOV R16, RZ, RZ, -R16 ;  /* 0x000000ffff107224 */ /* 0x000fe400078e0a10 */
[C---:B------:R-:W-:Y:S02]  /*1a00*/  IMAD R63, R8.reuse, R12, R63 ;  /* 0x0000000c083f7224 */ /* 0x040fe400078e023f */
[C---:B------:R-:W-:Y:S02]  /*1a10*/  IMAD R61, R8.reuse, R16, R61 ;  /* 0x00000010083d7224 */ /* 0x040fe400078e023d */
[----:B------:R-:W-:Y:S01]  /*1a20*/  @!P5 IMAD.IADD R55, R55, 0x1, -R8 ;  /* 0x000000013737d824 */ /* 0x000fe200078e0a08 */
[----:B------:R-:W-:Y:S01]  /*1a30*/  ISETP.GT.U32.AND P5, PT, R8, R57, PT ;  /* 0x000000390800720c */ /* 0x000fe20003fa4070 */
[----:B------:R-:W-:-:S02]  /*1a40*/  IMAD.MOV.U32 R45, RZ, RZ, R7 ;  /* 0x000000ffff2d7224 */ /* 0x000fc400078e0007 */
[----:B------:R-:W-:Y:S01]  /*1a50*/  @!P2 IMAD.IADD R51, R51, 0x1, -R8 ;  /* 0x000000013333a824 */ /* 0x000fe200078e0a08 */
[----:B------:R-:W-:Y:S01]  /*1a60*/  ISETP.GT.U32.AND P2, PT, R8, R63, PT ;  /* 0x0000003f0800720c */ /* 0x000fe20003f44070 */
[----:B------:R-:W-:-:S04]  /*1a70*/  IMAD.HI.U32 R20, R11, R73, RZ ;  /* 0x000000490b147227 */ /* 0x000fc800078e00ff */
[----:B------:R-:W-:Y:S01]  /*1a80*/  @!P3 IMAD.MOV R45, RZ, RZ, -R45 ;  /* 0x000000ffff2db224 */ /* 0x000fe200078e0a2d */
[C---:B------:R-:W-:Y:S01]  /*1a90*/  ISETP.GT.U32.AND P3, PT, R8.reuse, R55, PT ;  /* 0x000000370800720c */ /* 0x040fe20003f64070 */
[----:B------:R-:W-:Y:S01]  /*1aa0*/  @!P0 IMAD.MOV R47, RZ, RZ, -R47 ;  /* 0x000000ffff2f8224 */ /* 0x000fe200078e0a2f */
[----:B------:R-:W-:Y:S01]  /*1ab0*/  ISETP.GT.U32.AND P0, PT, R8, R61, PT ;  /* 0x0000003d0800720c */ /* 0x000fe20003f04070 */
[----:B------:R-:W-:-:S04]  /*1ac0*/  IMAD.HI.U32 R16, R11, R67, RZ ;  /* 0x000000430b107227 */ /* 0x000fc800078e00ff */
[----:B------:R-:W-:Y:S02]  /*1ad0*/  IMAD.MOV R20, RZ, RZ, -R20 ;  /* 0x000000ffff147224 */ /* 0x000fe400078e0a14 */
[----:B------:R-:W-:-:S04]  /*1ae0*/  IMAD.HI.U32 R18, R11, R69, RZ ;  /* 0x000000450b127227 */ /* 0x000fc800078e00ff */
[----:B------:R-:W-:Y:S02]  /*1af0*/  IMAD.MOV R16, RZ, RZ, -R16 ;  /* 0x000000ffff107224 */ /* 0x000fe400078e0a10 */
[C---:B------:R-:W-:Y:S02]  /*1b00*/  IMAD R73, R8.reuse, R20, R73 ;  /* 0x0000001408497224 */ /* 0x040fe400078e0249 */
[----:B------:R-:W-:Y:S02]  /*1b10*/  IMAD.MOV R18, RZ, RZ, -R18 ;  /* 0x000000ffff127224 */ /* 0x000fe400078e0a12 */
[C---:B------:R-:W-:Y:S02]  /*1b20*/  IMAD R67, R8.reuse, R16, R67 ;  /* 0x0000001008437224 */ /* 0x040fe400078e0243 */
[--C-:B------:R-:W-:Y:S01]  /*1b30*/  @!P5 IMAD.IADD R57, R57, 0x1, -R8.reuse ;  /* 0x000000013939d824 */ /* 0x100fe200078e0a08 */
[C---:B------:R-:W-:Y:S01]  /*1b40*/  ISETP.GT.U32.AND P5, PT, R8.reuse, R53, PT ;  /* 0x000000350800720c */ /* 0x040fe20003fa4070 */
[----:B------:R-:W-:Y:S01]  /*1b50*/  @!P2 IMAD.IADD R63, R63, 0x1, -R8 ;  /* 0x000000013f3fa824 */ /* 0x000fe200078e0a08 */
[----:B------:R-:W-:Y:S01]  /*1b60*/  ISETP.GT.U32.AND P2, PT, R8, R73, PT ;  /* 0x000000490800720c */ /* 0x000fe20003f44070 */
[----:B------:R-:W-:-:S04]  /*1b70*/  IMAD.HI.U32 R14, R11, R65, RZ ;  /* 0x000000410b0e7227 */ /* 0x000fc800078e00ff */
[C---:B------:R-:W-:Y:S02]  /*1b80*/  IMAD R69, R8.reuse, R18, R69 ;  /* 0x0000001208457224 */ /* 0x040fe400078e0245 */
[----:B------:R-:W-:Y:S01]  /*1b90*/  @!P6 IMAD.MOV R43, RZ, RZ, -R43 ;  /* 0x000000ffff2be224 */ /* 0x000fe200078e0a2b */
[C---:B------:R-:W-:Y:S01]  /*1ba0*/  ISETP.GT.U32.AND P6, PT, R8.reuse, R57, PT ;  /* 0x000000390800720c */ /* 0x040fe20003fc4070 */
[--C-:B------:R-:W-:Y:S01]  /*1bb0*/  @!P3 IMAD.IADD R55, R55, 0x1, -R8.reuse ;  /* 0x000000013737b824 */ /* 0x100fe200078e0a08 */
[----:B------:R-:W-:Y:S01]  /*1bc0*/  ISETP.GT.U32.AND P3, PT, R8, R67, PT ;  /* 0x000000430800720c */ /* 0x000fe20003f64070 */
[----:B------:R-:W-:Y:S01]  /*1bd0*/  @!P0 IMAD.IADD R61, R61, 0x1, -R8 ;  /* 0x000000013d3d8824 */ /* 0x000fe200078e0a08 */
[----:B------:R-:W-:Y:S01]  /*1be0*/  ISETP.GE.AND P0, PT, R30, RZ, PT ;  /* 0x000000ff1e00720c */ /* 0x000fe20003f06270 */
[----:B------:R-:W-:Y:S02]  /*1bf0*/  IMAD.MOV R14, RZ, RZ, -R14 ;  /* 0x000000ffff0e7224 */ /* 0x000fe400078e0a0e */
[----:B------:R-:W-:-:S02]  /*1c00*/  VIADD R18, R22, 0x4 ;  /* 0x0000000416127836 */ /* 0x000fc40000000000 */
[----:B------:R-:W-:Y:S02]  /*1c10*/  IMAD R65, R8, R14, R65 ;  /* 0x0000000e08417224 */ /* 0x000fe400078e0241 */
[----:B------:R-:W-:Y:S01]  /*1c20*/  VIADD R12, R22, 0x2 ;  /* 0x00000002160c7836 */ /* 0x000fe20000000000 */
[----:B------:R-:W-:Y:S01]  /*1c30*/  IABS R14, R18 ;  /* 0x00000012000e7213 */ /* 0x000fe20000000000 */
[----:B------:R-:W-:Y:S01]  /*1c40*/  @!P1 IMAD.MOV R39, RZ, RZ, -R39 ;  /* 0x000000ffff279224 */ /* 0x000fe200078e0a27 */
[C---:B------:R-:W-:Y:S01]  /*1c50*/  ISETP.GT.U32.AND P1, PT, R8.reuse, R49, PT ;  /* 0x000000310800720c */ /* 0x040fe20003f24070 */
[--C-:B------:R-:W-:Y:S01]  /*1c60*/  @!P5 IMAD.IADD R53, R53, 0x1, -R8.reuse ;  /* 0x000000013535d824 */ /* 0x100fe200078e0a08 */
[C---:B------:R-:W-:Y:S01]  /*1c70*/  ISETP.GT.U32.AND P5, PT, R8.reuse, R65, PT ;  /* 0x000000410800720c */ /* 0x040fe20003fa4070 */
[----:B------:R-:W-:Y:S01]  /*1c80*/  @!P2 IMAD.IADD R73, R73, 0x1, -R8 ;  /* 0x000000014949a824 */ /* 0x000fe200078e0a08 */
[----:B------:R-:W-:Y:S01]  /*1c90*/  IABS R16, R12 ;  /* 0x0000000c00107213 */ /* 0x000fe20000000000 */
[----:B------:R-:W-:Y:S01]  /*1ca0*/  IMAD.HI.U32 R7, R11, R14, RZ ;  /* 0x0000000e0b077227 */ /* 0x000fe200078e00ff */
[----:B------:R-:W-:-:S03]  /*1cb0*/  ISETP.GT.U32.AND P2, PT, R8, R61, PT ;  /* 0x0000003d0800720c */ /* 0x000fc60003f44070 */
[--C-:B------:R-:W-:Y:S01]  /*1cc0*/  @!P6 IMAD.IADD R57, R57, 0x1, -R8.reuse ;  /* 0x000000013939e824 */ /* 0x100fe200078e0a08 */
[----:B------:R-:W-:Y:S01]  /*1cd0*/  ISETP.GT.U32.AND P6, PT, R8, R69, PT ;  /* 0x000000450800720c */ /* 0x000fe20003fc4070 */
[----:B------:R-:W-:Y:S01]  /*1ce0*/  @!P3 IMAD.IADD R67, R67, 0x1, -R8 ;  /* 0x000000014343b824 */ /* 0x000fe200078e0a08 */
[----:B------:R-:W-:Y:S01]  /*1cf0*/  ISETP.GE.AND P3, PT, R32, RZ, PT ;  /* 0x000000ff2000720c */ /* 0x000fe20003f66270 */
[----:B------:R-:W-:Y:S01]  /*1d00*/  @!P0 IMAD.MOV R51, RZ, RZ, -R51 ;  /* 0x000000ffff338224 */ /* 0x000fe200078e0a33 */
[----:B------:R-:W-:Y:S01]  /*1d10*/  ISETP.GT.U32.AND P0, PT, R8, R63, PT ;  /* 0x0000003f0800720c */ /* 0x000fe20003f04070 */
[----:B------:R-:W-:Y:S01]  /*1d20*/  IMAD.MOV R71, RZ, RZ, -R7 ;  /* 0x000000ffff477224 */ /* 0x000fe200078e0a07 */
[----:B------:R-:W-:Y:S01]  /*1d30*/  @!P1 IADD3 R49, R49, -R8, RZ ;  /* 0x8000000831319210 */ /* 0x000fe20007ffe0ff */
[----:B------:R-:W-:Y:S01]  /*1d40*/  IMAD.HI.U32 R7, R11, R16, RZ ;  /* 0x000000100b077227 */ /* 0x000fe200078e00ff */
[----:B------:R-:W-:-:S03]  /*1d50*/  ISETP.GE.AND P1, PT, R22, RZ, PT ;  /* 0x000000ff1600720c */ /* 0x000fc60003f26270 */
[----:B------:R-:W-:Y:S02]  /*1d60*/  IMAD R11, R8, R71, R14 ;  /* 0x00000047080b7224 */ /* 0x000fe400078e020e */
[----:B------:R-:W-:Y:S02]  /*1d70*/  IMAD.MOV R7, RZ, RZ, -R7 ;  /* 0x000000ffff077224 */ /* 0x000fe400078e0a07 */
[----:B------:R-:W-:Y:S01]  /*1d80*/  @!P5 IMAD.IADD R65, R65, 0x1, -R8 ;  /* 0x000000014141d824 */ /* 0x000fe200078e0a08 */
[----:B------:R-:W-:Y:S01]  /*1d90*/  ISETP.GE.AND P5, PT, R24, RZ, PT ;  /* 0x000000ff1800720c */ /* 0x000fe20003fa6270 */
[C---:B------:R-:W-:Y:S01]  /*1da0*/  IMAD R71, R8.reuse, R7, R16 ;  /* 0x0000000708477224 */ /* 0x040fe200078e0210 */
[----:B------:R-:W-:Y:S01]  /*1db0*/  SHF.R.U32.HI R7, RZ, 0x5, R0 ;  /* 0x00000005ff077819 */ /* 0x000fe20000011600 */
[--C-:B------:R-:W-:Y:S01]  /*1dc0*/  @!P2 IMAD.IADD R61, R61, 0x1, -R8.reuse ;  /* 0x000000013d3da824 */ /* 0x100fe200078e0a08 */
[----:B------:R-:W-:Y:S01]  /*1dd0*/  ISETP.GT.U32.AND P2, PT, R8, R11, PT ;  /* 0x0000000b0800720c */ /* 0x000fe20003f44070 */
[--C-:B------:R-:W-:Y:S01]  /*1de0*/  @!P6 IMAD.IADD R69, R69, 0x1, -R8.reuse ;  /* 0x000000014545e824 */ /* 0x100fe200078e0a08 */
[----:B------:R-:W-:Y:S01]  /*1df0*/  ISETP.GE.AND P6, PT, R34, RZ, PT ;  /* 0x000000ff2200720c */ /* 0x000fe20003fc6270 */
[----:B------:R-:W-:Y:S01]  /*1e00*/  @!P4 IMAD.MOV R49, RZ, RZ, -R49 ;  /* 0x000000ffff31c224 */ /* 0x000fe200078e0a31 */
[C---:B------:R-:W-:Y:S01]  /*1e10*/  ISETP.GT.U32.AND P4, PT, R8.reuse, R65, PT ;  /* 0x000000410800720c */ /* 0x040fe20003f84070 */
[----:B------:R-:W-:Y:S01]  /*1e20*/  @!P3 IMAD.MOV R55, RZ, RZ, -R55 ;  /* 0x000000ffff37b224 */ /* 0x000fe200078e0a37 */
[C---:B------:R-:W-:Y:S01]  /*1e30*/  ISETP.GT.U32.AND P3, PT, R8.reuse, R67, PT ;  /* 0x000000430800720c */ /* 0x040fe20003f64070 */
[--C-:B------:R-:W-:Y:S01]  /*1e40*/  @!P0 IMAD.IADD R63, R63, 0x1, -R8.reuse ;  /* 0x000000013f3f8824 */ /* 0x100fe200078e0a08 */
[C---:B------:R-:W-:Y:S01]  /*1e50*/  ISETP.GT.U32.AND P0, PT, R8.reuse, R71, PT ;  /* 0x000000470800720c */ /* 0x040fe20003f04070 */
[----:B------:R-:W-:Y:S01]  /*1e60*/  @!P5 IMAD.MOV R53, RZ, RZ, -R53 ;  /* 0x000000ffff35d224 */ /* 0x000fe200078e0a35 */
[----:B------:R-:W-:Y:S01]  /*1e70*/  ISETP.GT.U32.AND P5, PT, R8, R73, PT ;  /* 0x000000490800720c */ /* 0x000fe20003fa4070 */
[----:B------:R-:W-:Y:S01]  /*1e80*/  IMAD R10, R10, UR4, RZ ;  /* 0x000000040a0a7c24 */ /* 0x000fe2000f8e02ff */
[----:B------:R-:W-:Y:S01]  /*1e90*/  R2UR UR42, R7 ;  /* 0x00000000072a72ca */ /* 0x000fe200000e0000 */
[--C-:B------:R-:W-:Y:S01]  /*1ea0*/  @!P2 IMAD.IADD R11, R11, 0x1, -R8.reuse ;  /* 0x000000010b0ba824 */ /* 0x100fe200078e0a08 */
[----:B------:R-:W-:Y:S01]  /*1eb0*/  ISETP.NE.U32.AND P2, PT, R2, RZ, PT ;  /* 0x000000ff0200720c */ /* 0x000fe20003f45070 */
[----:B------:R-:W-:Y:S01]  /*1ec0*/  IMAD.SHL.U32 R7, R6, 0x2, RZ ;  /* 0x0000000206077824 */ /* 0x000fe200078e00ff */
[----:B------:R-:W-:Y:S01]  /*1ed0*/  @!P6 IADD3 R57, -R57, RZ, RZ ;  /* 0x000000ff3939e210 */ /* 0x000fe20007ffe1ff */
[--C-:B------:R-:W-:Y:S01]  /*1ee0*/  @!P4 IMAD.IADD R65, R65, 0x1, -R8.reuse ;  /* 0x000000014141c824 */ /* 0x100fe200078e0a08 */
[----:B------:R-:W-:Y:S01]  /*1ef0*/  ISETP.GT.U32.AND P6, PT, R8, R69, PT ;  /* 0x000000450800720c */ /* 0x000fe20003fc4070 */
[--C-:B------:R-:W-:Y:S01]  /*1f00*/  @!P3 IMAD.IADD R67, R67, 0x1, -R8.reuse ;  /* 0x000000014343b824 */ /* 0x100fe200078e0a08 */
[----:B------:R-:W-:Y:S01]  /*1f10*/  ISETP.GE.AND P4, PT, R36, RZ, PT ;  /* 0x000000ff2400720c */ /* 0x000fe20003f86270 */
[--C-:B------:R-:W-:Y:S01]  /*1f20*/  @!P0 IMAD.IADD R71, R71, 0x1, -R8.reuse ;  /* 0x0000000147478824 */ /* 0x100fe200078e0a08 */
[----:B------:R-:W-:Y:S01]  /*1f30*/  ISETP.GE.AND P3, PT, R26, RZ, PT ;  /* 0x000000ff1a00720c */ /* 0x000fe20003f66270 */
[--C-:B------:R-:W-:Y:S01]  /*1f40*/  @!P5 IMAD.IADD R73, R73, 0x1, -R8.reuse ;  /* 0x000000014949d824 */ /* 0x100fe200078e0a08 */
[C---:B------:R-:W-:Y:S01]  /*1f50*/  ISETP.GT.U32.AND P0, PT, R8.reuse, R11, PT ;  /* 0x0000000b0800720c */ /* 0x040fe20003f04070 */
[----:B------:R-:W-:Y:S01]  /*1f60*/  UMOV UR4, URZ ;  /* 0x0000003f00047c82 */ /* 0x000fe20008000000 */
[----:B------:R-:W-:Y:S01]  /*1f70*/  SEL R14, RZ, 0x90, !P2 ;  /* 0x00000090ff0e7807 */ /* 0x000fe20005000000 */
[----:B------:R-:W-:Y:S01]  /*1f80*/  @!P1 IMAD.MOV R73, RZ, RZ, -R73 ;  /* 0x000000ffff499224 */ /* 0x000fe200078e0a49 */
[----:B------:R-:W-:Y:S01]  /*1f90*/  ISETP.GT.U32.AND P2, PT, R8, R71, PT ;  /* 0x000000470800720c */ /* 0x000fe20003f44070 */
[-C--:B------:R-:W-:Y:S01]  /*1fa0*/  IMAD R58, R89, R96.reuse, RZ ;  /* 0x00000060593a7224 */ /* 0x080fe200078e02ff */
[----:B------:R-:W-:Y:S01]  /*1fb0*/  ISETP.GE.AND P5, PT, R38, RZ, PT ;  /* 0x000000ff2600720c */ /* 0x000fe20003fa6270 */
[--C-:B------:R-:W-:Y:S01]  /*1fc0*/  @!P6 IMAD.IADD R69, R69, 0x1, -R8.reuse ;  /* 0x000000014545e824 */ /* 0x100fe200078e0a08 */
[----:B------:R-:W-:Y:S01]  /*1fd0*/  ISETP.GE.AND P6, PT, R28, RZ, PT ;  /* 0x000000ff1c00720c */ /* 0x000fe20003fc6270 */
[----:B------:R-:W-:Y:S01]  /*1fe0*/  @!P4 IMAD.MOV R61, RZ, RZ, -R61 ;  /* 0x000000ffff3dc224 */ /* 0x000fe200078e0a3d */
[----:B------:R-:W-:Y:S01]  /*1ff0*/  ISETP.GE.AND P4, PT, R40, RZ, PT ;  /* 0x000000ff2800720c */ /* 0x000fe20003f86270 */
[----:B------:R-:W-:Y:S01]  /*2000*/  @!P3 IMAD.MOV R63, RZ, RZ, -R63 ;  /* 0x000000ffff3fb224 */ /* 0x000fe200078e0a3f */
[----:B------:R-:W-:Y:S01]  /*2010*/  ISETP.GE.AND P3, PT, R18, RZ, PT ;  /* 0x000000ff1200720c */ /* 0x000fe20003f66270 */
[--C-:B------:R-:W-:Y:S01]  /*2020*/  @!P0 IMAD.IADD R11, R11, 0x1, -R8.reuse ;  /* 0x000000010b0b8824 */ /* 0x100fe200078e0a08 */
[----:B------:R-:W-:Y:S01]  /*2030*/  ISETP.GE.AND P0, PT, R12, RZ, PT ;  /* 0x000000ff0c00720c */ /* 0x000fe20003f06270 */
[-C--:B------:R-:W-:Y:S01]  /*2040*/  IMAD R54, R85, R96.reuse, RZ ;  /* 0x0000006055367224 */ /* 0x080fe200078e02ff */
[----:B------:R-:W0:Y:S01]  /*2050*/  LDC R12, c[0x0][0x240] ;  /* 0x00009000ff0c7b82 */ /* 0x000e220000000800 */
[----:B------:R-:W-:Y:S01]  /*2060*/  @!P2 IMAD.IADD R71, R71, 0x1, -R8 ;  /* 0x000000014747a824 */ /* 0x000fe200078e0a08 */
[----:B------:R-:W-:Y:S01]  /*2070*/  ISETP.NE.AND P2, PT, R59, RZ, PT ;  /* 0x000000ff3b00720c */ /* 0x000fe20003f45270 */
[-C--:B------:R-:W-:Y:S01]  /*2080*/  IMAD R50, R82, R96.reuse, RZ ;  /* 0x0000006052327224 */ /* 0x080fe200078e02ff */
[----:B------:R-:W-:Y:S01]  /*2090*/  LOP3.LUT R8, RZ, R59, RZ, 0x33, !PT ;  /* 0x0000003bff087212 */ /* 0x000fe200078e33ff */
[----:B------:R-:W-:Y:S01]  /*20a0*/  IMAD.MOV.U32 R59, RZ, RZ, R11 ;  /* 0x000000ffff3b7224 */ /* 0x000fe200078e000b */
[----:B------:R-:W-:Y:S01]  /*20b0*/  @!P5 IADD3 R67, -R67, RZ, RZ ;  /* 0x000000ff4343d210 */ /* 0x000fe20007ffe1ff */
[----:B------:R-:W-:Y:S01]  /*20c0*/  @!P6 IMAD.MOV R65, RZ, RZ, -R65 ;  /* 0x000000ffff41e224 */ /* 0x000fe200078e0a41 */
[C---:B------:R-:W-:Y:S01]  /*20d0*/  SEL R11, R8.reuse, R9, !P2 ;  /* 0x00000009080b7207 */ /* 0x040fe20005000000 */
[----:B------:R-:W-:Y:S01]  /*20e0*/  @!P4 IMAD.MOV R69, RZ, RZ, -R69 ;  /* 0x000000ffff45c224 */ /* 0x000fe200078e0a45 */
[C---:B------:R-:W-:Y:S01]  /*20f0*/  SEL R13, R8.reuse, R13, !P2 ;  /* 0x0000000d080d7207 */ /* 0x040fe20005000000 */
[----:B------:R-:W-:Y:S01]  /*2100*/  @!P3 IMAD.MOV R59, RZ, RZ, -R59 ;  /* 0x000000ffff3bb224 */ /* 0x000fe200078e0a3b */
[C---:B------:R-:W-:Y:S01]  /*2110*/  SEL R15, R8.reuse, R15, !P2 ;  /* 0x0000000f080f7207 */ /* 0x040fe20005000000 */
[----:B------:R-:W-:Y:S01]  /*2120*/  @!P0 IMAD.MOV R71, RZ, RZ, -R71 ;  /* 0x000000ffff478224 */ /* 0x000fe200078e0a47 */
[C---:B------:R-:W-:Y:S01]  /*2130*/  SEL R17, R8.reuse, R17, !P2 ;  /* 0x0000001108117207 */ /* 0x040fe20005000000 */
[-C--:B------:R-:W-:Y:S01]  /*2140*/  IMAD R52, R81, R96.reuse, RZ ;  /* 0x0000006051347224 */ /* 0x080fe200078e02ff */
[----:B------:R-:W-:Y:S01]  /*2150*/  SEL R19, R8, R19, !P2 ;  /* 0x0000001308137207 */ /* 0x000fe20005000000 */
[-C--:B------:R-:W-:Y:S01]  /*2160*/  IMAD R46, R78, R96.reuse, RZ ;  /* 0x000000604e2e7224 */ /* 0x080fe200078e02ff */
[C---:B------:R-:W-:Y:S01]  /*2170*/  SEL R21, R8.reuse, R21, !P2 ;  /* 0x0000001508157207 */ /* 0x040fe20005000000 */
[-C--:B------:R-:W-:Y:S01]  /*2180*/  IMAD R48, R77, R96.reuse, RZ ;  /* 0x000000604d307224 */ /* 0x080fe200078e02ff */
[C---:B------:R-:W-:Y:S01]  /*2190*/  SEL R23, R8.reuse, R23, !P2 ;  /* 0x0000001708177207 */ /* 0x040fe20005000000 */
[----:B------:R-:W-:Y:S01]  /*21a0*/  UIADD3.X UR9, UR4, 0x40000040, URZ, UP0, !UPT ;  /* 0x4000004004097890 */ /* 0x000fe200087fe43f */
[----:B------:R-:W-:Y:S01]  /*21b0*/  SEL R25, R8, R25, !P2 ;  /* 0x0000001908197207 */ /* 0x000fe20005000000 */
[----:B------:R-:W-:Y:S01]  /*21c0*/  IMAD R20, R68, R96, RZ ;  /* 0x0000006044147224 */ /* 0x000fe200078e02ff */
[C---:B------:R-:W-:Y:S01]  /*21d0*/  SEL R27, R8.reuse, R27, !P2 ;  /* 0x0000001b081b7207 */ /* 0x040fe20005000000 */
[-C--:B0-----:R-:W-:Y:S01]  /*21e0*/  IMAD R11, R11, R12.reuse, RZ ;  /* 0x0000000c0b0b7224 */ /* 0x081fe200078e02ff */
[C---:B------:R-:W-:Y:S01]  /*21f0*/  SEL R29, R8.reuse, R29, !P2 ;  /* 0x0000001d081d7207 */ /* 0x040fe20005000000 */
[-C--:B------:R-:W-:Y:S01]  /*2200*/  IMAD R13, R13, R12.reuse, RZ ;  /* 0x0000000c0d0d7224 */ /* 0x080fe200078e02ff */
        /* <DEDUP_REMOVED lines=42> */
[----:B------:R-:W-:Y:S01]  /*24b0*/  SEL R73, R8, R73, !P2 ;  /* 0x0000004908497207 */ /* 0x000fe20005000000 */
[-C--:B------:R-:W-:Y:S01]  /*24c0*/  IMAD R57, R57, R12.reuse, RZ ;  /* 0x0000000c39397224 */ /* 0x080fe200078e02ff */
[----:B------:R-:W0:Y:S01]  /*24d0*/  LDC.64 R8, c[0x0][0x218] ;  /* 0x00008600ff087b82 */ /* 0x000e220000000a00 */
[-C--:B------:R-:W-:Y:S01]  /*24e0*/  IMAD R61, R61, R12.reuse, RZ ;  /* 0x0000000c3d3d7224 */ /* 0x080fe200078e02ff */
[----:B------:R-:W-:Y:S01]  /*24f0*/  LOP3.LUT R6, R0, 0xc0, RZ, 0xc0, !PT ;  /* 0x000000c000067812 */ /* 0x000fe200078ec0ff */
[-C--:B------:R-:W-:Y:S01]  /*2500*/  IMAD R63, R63, R12.reuse, RZ ;  /* 0x0000000c3f3f7224 */ /* 0x080fe200078e02ff */
[----:B------:R-:W-:Y:S01]  /*2510*/  LOP3.LUT R75, R14, R7, RZ, 0x3c, !PT ;  /* 0x000000070e4b7212 */ /* 0x000fe200078e3cff */
[-C--:B------:R-:W-:Y:S01]  /*2520*/  IMAD R65, R65, R12.reuse, RZ ;  /* 0x0000000c41417224 */ /* 0x080fe200078e02ff */
[----:B------:R-:W-:Y:S01]  /*2530*/  SHF.R.U32.HI R6, RZ, 0x2, R6 ;  /* 0x00000002ff067819 */ /* 0x000fe20000011606 */
[-C--:B------:R-:W-:Y:S01]  /*2540*/  IMAD R67, R67, R12.reuse, RZ ;  /* 0x0000000c43437224 */ /* 0x080fe200078e02ff */
[C---:B------:R-:W-:Y:S01]  /*2550*/  LEA R98, P0, R10.reuse, UR6, 0x1 ;  /* 0x000000060a627c11 */ /* 0x040fe2000f8008ff */
[-C--:B------:R-:W-:Y:S01]  /*2560*/  IMAD R69, R69, R12.reuse, RZ ;  /* 0x0000000c45457224 */ /* 0x080fe200078e02ff */
[----:B------:R-:W-:Y:S01]  /*2570*/  UIADD3.64 UR16, UR8, 0x80, URZ ;  /* 0x0000008008107897 */ /* 0x000fe2000fffe03f */
[-C--:B------:R-:W-:Y:S01]  /*2580*/  IMAD R59, R59, R12.reuse, RZ ;  /* 0x0000000c3b3b7224 */ /* 0x080fe200078e02ff */
[----:B------:R-:W-:Y:S01]  /*2590*/  LEA.HI.X.SX32 R99, R10, UR7, 0x1, P0 ;  /* 0x000000070a637c11 */ /* 0x000fe200080f0eff */
[-C--:B------:R-:W-:Y:S01]  /*25a0*/  IMAD R71, R71, R12.reuse, RZ ;  /* 0x0000000c47477224 */ /* 0x080fe200078e02ff */
[----:B------:R-:W-:Y:S01]  /*25b0*/  UIADD3.64 UR20, UR8, 0x100, URZ ;  /* 0x0000010008147897 */ /* 0x000fe2000fffe03f */
[----:B------:R-:W-:Y:S01]  /*25c0*/  IMAD R73, R73, R12, RZ ;  /* 0x0000000c49497224 */ /* 0x000fe200078e02ff */
[----:B------:R-:W-:Y:S01]  /*25d0*/  UIADD3.64 UR24, UR8, 0x180, URZ ;  /* 0x0000018008187897 */ /* 0x000fe2000fffe03f */
[C---:B------:R-:W-:Y:S01]  /*25e0*/  IMAD.SHL.U32 R7, R0.reuse, 0x2, RZ ;  /* 0x0000000200077824 */ /* 0x040fe200078e00ff */
[----:B------:R-:W-:Y:S01]  /*25f0*/  UIADD3.64 UR28, UR8, 0x200, URZ ;  /* 0x00000200081c7897 */ /* 0x000fe2000fffe03f */
[----:B------:R-:W-:Y:S01]  /*2600*/  IMAD.SHL.U32 R14, R0, 0x80, RZ ;  /* 0x00000080000e7824 */ /* 0x000fe200078e00ff */
[----:B------:R-:W-:Y:S01]  /*2610*/  UIADD3.64 UR32, UR8, 0x280, URZ ;  /* 0x0000028008207897 */ /* 0x000fe2000fffe03f */
[----:B------:R-:W-:Y:S01]  /*2620*/  IMAD.SHL.U32 R10, R96, 0x80, RZ ;  /* 0x00000080600a7824 */ /* 0x000fe200078e00ff */
[----:B------:R-:W-:Y:S01]  /*2630*/  LOP3.LUT R6, R6, 0x1fe, R7, 0x78, !PT ;  /* 0x000001fe06067812 */ /* 0x000fe200078e7807 */
[----:B------:R-:W-:Y:S01]  /*2640*/  UIADD3.64 UR36, UR8, 0x300, URZ ;  /* 0x0000030008247897 */ /* 0x000fe2000fffe03f */
[----:B0-----:R-:W-:-:S02]  /*2650*/  LEA R166, P6, R11, R8, 0x1 ;  /* 0x000000080ba67211 */ /* 0x001fc400078c08ff */
[----:B------:R-:W-:Y:S02]  /*2660*/  LEA R168, P1, R13, R8, 0x1 ;  /* 0x000000080da87211 */ /* 0x000fe400078208ff */
[-C--:B------:R-:W-:Y:S01]  /*2670*/  LEA.HI.X.SX32 R219, R11, R9.reuse, 0x1, P6 ;  /* 0x000000090bdb7211 */ /* 0x080fe200030f0eff */
[----:B------:R-:W-:Y:S01]  /*2680*/  IMAD R11, R91, R96, RZ ;  /* 0x000000605b0b7224 */ /* 0x000fe200078e02ff */
[----:B------:R-:W-:Y:S02]  /*2690*/  LEA.HI.X.SX32 R169, R13, R9, 0x1, P1 ;  /* 0x000000090da97211 */ /* 0x000fe400008f0eff */
[-C--:B------:R-:W-:Y:S02]  /*26a0*/  LEA R156, P2, R15, R8.reuse, 0x1 ;  /* 0x000000080f9c7211 */ /* 0x080fe400078408ff */
[-C--:B------:R-:W-:Y:S02]  /*26b0*/  LEA R146, P3, R17, R8.reuse, 0x1 ;  /* 0x0000000811927211 */ /* 0x080fe400078608ff */
[----:B------:R-:W-:-:S02]  /*26c0*/  LEA R164, P4, R19, R8, 0x1 ;  /* 0x0000000813a47211 */ /* 0x000fc400078808ff */
[-C--:B------:R-:W-:Y:S02]  /*26d0*/  LEA R232, P5, R21, R8.reuse, 0x1 ;  /* 0x0000000815e87211 */ /* 0x080fe400078a08ff */
[-C--:B------:R-:W-:Y:S02]  /*26e0*/  LEA R158, P6, R23, R8.reuse, 0x1 ;  /* 0x00000008179e7211 */ /* 0x080fe400078c08ff */
[----:B------:R-:W-:Y:S02]  /*26f0*/  LEA R148, P1, R25, R8, 0x1 ;  /* 0x0000000819947211 */ /* 0x000fe400078208ff */
[-C--:B------:R-:W-:Y:S02]  /*2700*/  LEA.HI.X.SX32 R157, R15, R9.reuse, 0x1, P2 ;  /* 0x000000090f9d7211 */ /* 0x080fe400010f0eff */
[-C--:B------:R-:W-:Y:S02]  /*2710*/  LEA.HI.X.SX32 R147, R17, R9.reuse, 0x1, P3 ;  /* 0x0000000911937211 */ /* 0x080fe400018f0eff */
[-C--:B------:R-:W-:Y:S01]  /*2720*/  LEA.HI.X.SX32 R165, R19, R9.reuse, 0x1, P4 ;  /* 0x0000000913a57211 */ /* 0x080fe200020f0eff */
[-C--:B------:R-:W-:Y:S01]  /*2730*/  IMAD R19, R66, R96.reuse, RZ ;  /* 0x0000006042137224 */ /* 0x080fe200078e02ff */
[-C--:B------:R-:W-:Y:S01]  /*2740*/  LEA.HI.X.SX32 R223, R21, R9.reuse, 0x1, P5 ;  /* 0x0000000915df7211 */ /* 0x080fe200028f0eff */
[----:B------:R-:W-:Y:S01]  /*2750*/  IMAD R21, R64, R96, RZ ;  /* 0x0000006040157224 */ /* 0x000fe200078e02ff */
[----:B------:R-:W-:-:S02]  /*2760*/  LEA.HI.X.SX32 R159, R23, R9, 0x1, P6 ;  /* 0x00000009179f7211 */ /* 0x000fc400030f0eff */
[----:B------:R-:W-:Y:S02]  /*2770*/  LEA.HI.X.SX32 R149, R25, R9, 0x1, P1 ;  /* 0x0000000919957211 */ /* 0x000fe400008f0eff */
[----:B------:R-:W-:Y:S02]  /*2780*/  CS2R R24, SRZ ;  /* 0x0000000000187805 */ /* 0x000fe4000001ff00 */
[-C--:B------:R-:W-:Y:S02]  /*2790*/  LEA R222, P2, R27, R8.reuse, 0x1 ;  /* 0x000000081bde7211 */ /* 0x080fe400078408ff */
[-C--:B------:R-:W-:Y:S02]  /*27a0*/  LEA R160, P3, R29, R8.reuse, 0x1 ;  /* 0x000000081da07211 */ /* 0x080fe400078608ff */
[-C--:B------:R-:W-:Y:S02]  /*27b0*/  LEA R150, P4, R31, R8.reuse, 0x1 ;  /* 0x000000081f967211 */ /* 0x080fe400078808ff */
[----:B------:R-:W-:-:S02]  /*27c0*/  LEA R154, P5, R33, R8, 0x1 ;  /* 0x00000008219a7211 */ /* 0x000fc400078a08ff */
[-C--:B------:R-:W-:Y:S02]  /*27d0*/  LEA R170, P6, R35, R8.reuse, 0x1 ;  /* 0x0000000823aa7211 */ /* 0x080fe400078c08ff */
[----:B------:R-:W-:Y:S02]  /*27e0*/  LEA R152, P1, R37, R8, 0x1 ;  /* 0x0000000825987211 */ /* 0x000fe400078208ff */
[-C--:B------:R-:W-:Y:S02]  /*27f0*/  LEA.HI.X.SX32 R167, R27, R9.reuse, 0x1, P2 ;  /* 0x000000091ba77211 */ /* 0x080fe400010f0eff */
[----:B------:R-:W-:Y:S02]  /*2800*/  CS2R R26, SRZ ;  /* 0x00000000001a7805 */ /* 0x000fe4000001ff00 */
[----:B------:R-:W-:Y:S02]  /*2810*/  LEA.HI.X.SX32 R161, R29, R9, 0x1, P3 ;  /* 0x000000091da17211 */ /* 0x000fe400018f0eff */
[----:B------:R-:W-:-:S02]  /*2820*/  CS2R R28, SRZ ;  /* 0x00000000001c7805 */ /* 0x000fc4000001ff00 */
[-C--:B------:R-:W-:Y:S02]  /*2830*/  LEA.HI.X.SX32 R151, R31, R9.reuse, 0x1, P4 ;  /* 0x000000091f977211 */ /* 0x080fe400020f0eff */
[----:B------:R-:W-:Y:S02]  /*2840*/  CS2R R30, SRZ ;  /* 0x00000000001e7805 */ /* 0x000fe4000001ff00 */
[-C--:B------:R-:W-:Y:S02]  /*2850*/  LEA.HI.X.SX32 R155, R33, R9.reuse, 0x1, P5 ;  /* 0x00000009219b7211 */ /* 0x080fe400028f0eff */
[----:B------:R-:W-:Y:S02]  /*2860*/  CS2R R32, SRZ ;  /* 0x0000000000207805 */ /* 0x000fe4000001ff00 */
[----:B------:R-:W-:Y:S02]  /*2870*/  LEA.HI.X.SX32 R171, R35, R9, 0x1, P6 ;  /* 0x0000000923ab7211 */ /* 0x000fe400030f0eff */
[----:B------:R-:W-:-:S02]  /*2880*/  CS2R R34, SRZ ;  /* 0x0000000000227805 */ /* 0x000fc4000001ff00 */
        /* <DEDUP_REMOVED lines=10> */
[-C--:B------:R-:W-:Y:S02]  /*2930*/  LEA.HI.X.SX32 R143, R41, R9.reuse, 0x1, P3 ;  /* 0x00000009298f7211 */ /* 0x080fe400018f0eff */
[-C--:B------:R-:W-:Y:S01]  /*2940*/  LEA.HI.X.SX32 R139, R43, R9.reuse, 0x1, P4 ;  /* 0x000000092b8b7211 */ /* 0x080fe200020f0eff */
[-C--:B------:R-:W-:Y:S01]  /*2950*/  IMAD R43, R72, R96.reuse, RZ ;  /* 0x00000060482b7224 */ /* 0x080fe200078e02ff */
[-C--:B------:R-:W-:Y:S01]  /*2960*/  LEA.HI.X.SX32 R141, R45, R9.reuse, 0x1, P5 ;  /* 0x000000092d8d7211 */ /* 0x080fe200028f0eff */
[-C--:B------:R-:W-:Y:S01]  /*2970*/  IMAD R45, R76, R96.reuse, RZ ;  /* 0x000000604c2d7224 */ /* 0x080fe200078e02ff */
[-C--:B------:R-:W-:Y:S01]  /*2980*/  LEA.HI.X.SX32 R137, R47, R9.reuse, 0x1, P6 ;  /* 0x000000092f897211 */ /* 0x080fe200030f0eff */
[-C--:B------:R-:W-:Y:S01]  /*2990*/  IMAD R47, R79, R96.reuse, RZ ;  /* 0x000000604f2f7224 */ /* 0x080fe200078e02ff */
[----:B------:R-:W-:Y:S01]  /*29a0*/  LEA.HI.X.SX32 R135, R49, R9, 0x1, P1 ;  /* 0x0000000931877211 */ /* 0x000fe200008f0eff */
[----:B------:R-:W-:Y:S01]  /*29b0*/  IMAD R49, R80, R96, RZ ;  /* 0x0000006050317224 */ /* 0x000fe200078e02ff */
[----:B------:R-:W-:-:S02]  /*29c0*/  LEA R128, P2, R51, R8, 0x1 ;  /* 0x0000000833807211 */ /* 0x000fc400078408ff */
[-C--:B------:R-:W-:Y:S02]  /*29d0*/  LEA R130, P3, R53, R8.reuse, 0x1 ;  /* 0x0000000835827211 */ /* 0x080fe400078608ff */
[-C--:B------:R-:W-:Y:S02]  /*29e0*/  LEA R132, P4, R55, R8.reuse, 0x1 ;  /* 0x0000000837847211 */ /* 0x080fe400078808ff */
[-C--:B------:R-:W-:Y:S02]  /*29f0*/  LEA R126, P5, R57, R8.reuse, 0x1 ;  /* 0x00000008397e7211 */ /* 0x080fe400078a08ff */
[-C--:B------:R-:W-:Y:S02]  /*2a00*/  LEA R120, P6, R61, R8.reuse, 0x1 ;  /* 0x000000083d787211 */ /* 0x080fe400078c08ff */
[----:B------:R-:W-:Y:S02]  /*2a10*/  LEA R118, P1, R63, R8, 0x1 ;  /* 0x000000083f767211 */ /* 0x000fe400078208ff */
[-C--:B------:R-:W-:Y:S01]  /*2a20*/  LEA.HI.X.SX32 R129, R51, R9.reuse, 0x1, P2 ;  /* 0x0000000933817211 */ /* 0x080fe200010f0eff */
[-C--:B------:R-:W-:Y:S01]  /*2a30*/  IMAD R51, R83, R96.reuse, RZ ;  /* 0x0000006053337224 */ /* 0x080fe200078e02ff */
[-C--:B------:R-:W-:Y:S01]  /*2a40*/  LEA.HI.X.SX32 R131, R53, R9.reuse, 0x1, P3 ;  /* 0x0000000935837211 */ /* 0x080fe200018f0eff */
[-C--:B------:R-:W-:Y:S01]  /*2a50*/  IMAD R53, R84, R96.reuse, RZ ;  /* 0x0000006054357224 */ /* 0x080fe200078e02ff */
[-C--:B------:R-:W-:Y:S01]  /*2a60*/  LEA.HI.X.SX32 R133, R55, R9.reuse, 0x1, P4 ;  /* 0x0000000937857211 */ /* 0x080fe200020f0eff */
[-C--:B------:R-:W-:Y:S01]  /*2a70*/  IMAD R55, R86, R96.reuse, RZ ;  /* 0x0000006056377224 */ /* 0x080fe200078e02ff */
[-C--:B------:R-:W-:Y:S01]  /*2a80*/  LEA.HI.X.SX32 R127, R57, R9.reuse, 0x1, P5 ;  /* 0x00000009397f7211 */ /* 0x080fe200028f0eff */
[----:B------:R-:W-:Y:S01]  /*2a90*/  IMAD R57, R88, R96, RZ ;  /* 0x0000006058397224 */ /* 0x000fe200078e02ff */
[----:B------:R-:W-:-:S02]  /*2aa0*/  LEA.HI.X.SX32 R119, R61, R9, 0x1, P6 ;  /* 0x000000093d777211 */ /* 0x000fc400030f0eff */
[----:B------:R-:W-:Y:S02]  /*2ab0*/  LEA.HI.X.SX32 R117, R63, R9, 0x1, P1 ;  /* 0x000000093f757211 */ /* 0x000fe400008f0eff */
[-C--:B------:R-:W-:Y:S02]  /*2ac0*/  LEA R122, P2, R65, R8.reuse, 0x1 ;  /* 0x00000008417a7211 */ /* 0x080fe400078408ff */
[-C--:B------:R-:W-:Y:S02]  /*2ad0*/  LEA R116, P3, R67, R8.reuse, 0x1 ;  /* 0x0000000843747211 */ /* 0x080fe400078608ff */
[-C--:B------:R-:W-:Y:S02]  /*2ae0*/  LEA R114, P4, R69, R8.reuse, 0x1 ;  /* 0x0000000845727211 */ /* 0x080fe400078808ff */
[-C--:B------:R-:W-:Y:S02]  /*2af0*/  LEA R124, P5, R59, R8.reuse, 0x1 ;  /* 0x000000083b7c7211 */ /* 0x080fe400078a08ff */
[----:B------:R-:W-:-:S02]  /*2b00*/  LEA R162, P6, R71, R8, 0x1 ;  /* 0x0000000847a27211 */ /* 0x000fc400078c08ff */
[----:B------:R-:W-:Y:S01]  /*2b10*/  LEA R112, P1, R73, R8, 0x1 ;  /* 0x0000000849707211 */ /* 0x000fe200078208ff */
[-C--:B------:R-:W-:Y:S01]  /*2b20*/  IMAD R8, R87, R96.reuse, RZ ;  /* 0x0000006057087224 */ /* 0x080fe200078e02ff */
[-C--:B------:R-:W-:Y:S02]  /*2b30*/  LEA.HI.X.SX32 R123, R65, R9.reuse, 0x1, P2 ;  /* 0x00000009417b7211 */ /* 0x080fe400010f0eff */
[-C--:B------:R-:W-:Y:S02]  /*2b40*/  LEA.HI.X.SX32 R121, R67, R9.reuse, 0x1, P3 ;  /* 0x0000000943797211 */ /* 0x080fe400018f0eff */
[-C--:B------:R-:W-:Y:S02]  /*2b50*/  LEA.HI.X.SX32 R115, R69, R9.reuse, 0x1, P4 ;  /* 0x0000000945737211 */ /* 0x080fe400020f0eff */
[-C--:B------:R-:W-:Y:S01]  /*2b60*/  LEA.HI.X.SX32 R113, R59, R9.reuse, 0x1, P5 ;  /* 0x000000093b717211 */ /* 0x080fe200028f0eff */
[----:B------:R-:W-:Y:S01]  /*2b70*/  IMAD R59, R90, R96, RZ ;  /* 0x000000605a3b7224 */ /* 0x000fe200078e02ff */
[----:B------:R-:W-:-:S02]  /*2b80*/  LEA.HI.X.SX32 R163, R71, R9, 0x1, P6 ;  /* 0x0000000947a37211 */ /* 0x000fc400030f0eff */
[----:B------:R-:W-:Y:S02]  /*2b90*/  LEA.HI.X.SX32 R125, R73, R9, 0x1, P1 ;  /* 0x00000009497d7211 */ /* 0x000fe400008f0eff */
[----:B------:R-:W0:Y:S01]  /*2ba0*/  LDC R9, c[0x0][0x23c] ;  /* 0x00008f00ff097b82 */ /* 0x000e220000000800 */
[----:B------:R-:W-:Y:S01]  /*2bb0*/  LOP3.LUT R7, R75, 0x2000, R14, 0xf8, !PT ;  /* 0x000020004b077812 */ /* 0x000fe200078ef80e */
[-C--:B------:R-:W-:Y:S01]  /*2bc0*/  IMAD R14, R70, R96.reuse, RZ ;  /* 0x00000060460e7224 */ /* 0x080fe200078e02ff */
[C---:B------:R-:W-:Y:S02]  /*2bd0*/  LOP3.LUT R63, R3.reuse, 0xc, RZ, 0xfc, !PT ;  /* 0x0000000c033f7812 */ /* 0x040fe400078efcff */
[C---:B------:R-:W-:Y:S02]  /*2be0*/  LOP3.LUT R65, R3.reuse, 0x14, RZ, 0xfc, !PT ;  /* 0x0000001403417812 */ /* 0x040fe400078efcff */
[----:B------:R-:W-:Y:S01]  /*2bf0*/  LOP3.LUT R67, R3, 0x1c, RZ, 0xfc, !PT ;  /* 0x0000001c03437812 */ /* 0x000fe200078efcff */
[-C--:B------:R-:W-:Y:S01]  /*2c00*/  IMAD R22, R63, R96.reuse, RZ ;  /* 0x000000603f167224 */ /* 0x080fe200078e02ff */
        /* <DEDUP_REMOVED lines=11> */
[----:B------:R-:W-:Y:S01]  /*2cc0*/  IMAD R40, R75, R96, RZ ;  /* 0x000000604b287224 */ /* 0x000fe200078e02ff */
[----:B------:R-:W-:-:S02]  /*2cd0*/  LOP3.LUT R94, R7, 0x20, RZ, 0x3c, !PT ;  /* 0x00000020075e7812 */ /* 0x000fc400078e3cff */
[----:B------:R-:W-:Y:S01]  /*2ce0*/  LOP3.LUT R93, R7, 0x40, RZ, 0x3c, !PT ;  /* 0x00000040075d7812 */ /* 0x000fe200078e3cff */
[----:B0-----:R-:W-:Y:S01]  /*2cf0*/  IMAD.SHL.U32 R16, R9, 0x80, RZ ;  /* 0x0000008009107824 */ /* 0x001fe200078e00ff */
[----:B------:R-:W-:Y:S01]  /*2d00*/  LOP3.LUT R92, R7, 0x60, RZ, 0x3c, !PT ;  /* 0x00000060075c7812 */ /* 0x000fe200078e3cff */
[----:B------:R-:W-:Y:S02]  /*2d10*/  IMAD R12, R60, R9, RZ ;  /* 0x000000093c0c7224 */ /* 0x000fe400078e02ff */
[-C--:B------:R-:W-:Y:S02]  /*2d20*/  IMAD R9, R3, R96.reuse, RZ ;  /* 0x0000006003097224 */ /* 0x080fe400078e02ff */
[----:B------:R-:W-:-:S07]  /*2d30*/  IMAD R96, R61, R96, RZ ;  /* 0x000000603d607224 */ /* 0x000fce00078e02ff */
.L_x_1:
[----:B------:R-:W-:Y:S01]  /*2d40*/  ISETP.GE.AND P0, PT, R3, UR40, PT ;  /* 0x0000002803007c0c */ /* 0x000fe2000bf06270 */
[----:B------:R-:W-:Y:S01]  /*2d50*/  IMAD.WIDE R104, R9, 0x2, R98 ;  /* 0x0000000209687825 */ /* 0x000fe200078e0262 */
[----:B------:R-:W-:Y:S02]  /*2d60*/  PRMT R173, RZ, 0x7610, R173 ;  /* 0x00007610ffad7816 */ /* 0x000fe400000000ad */
[----:B------:R-:W-:Y:S02]  /*2d70*/  PRMT R214, RZ, 0x7610, R214 ;  /* 0x00007610ffd67816 */ /* 0x000fe400000000d6 */
[----:B------:R-:W-:Y:S02]  /*2d80*/  ISETP.GE.AND P1, PT, R61, UR40, PT ;  /* 0x000000283d007c0c */ /* 0x000fe4000bf26270 */
[----:B------:R-:W-:-:S05]  /*2d90*/  ISETP.GE.AND P2, PT, R62, UR40, PT ;  /* 0x000000283e007c0c */ /* 0x000fca000bf46270 */
[----:B------:R0:W2:Y:S01]  /*2da0*/  @!P0 LDG.E.U16 R173, desc[UR14][R104.64] ;  /* 0x0000000e68ad8981 */ /* 0x0000a2000c1e1500 */
[----:B------:R-:W-:Y:S01]  /*2db0*/  ISETP.GE.AND P0, PT, R63, UR40, PT ;  /* 0x000000283f007c0c */ /* 0x000fe2000bf06270 */
[--C-:B------:R-:W-:Y:S01]  /*2dc0*/  IMAD.WIDE R100, R96, 0x2, R98.reuse ;  /* 0x0000000260647825 */ /* 0x100fe200078e0262 */
[----:B------:R-:W-:Y:S02]  /*2dd0*/  ISETP.GE.AND P3, PT, R64, UR40, PT ;  /* 0x0000002840007c0c */ /* 0x000fe4000bf66270 */
[----:B------:R-:W-:Y:S01]  /*2de0*/  ISETP.GE.AND P4, PT, R65, UR40, PT ;  /* 0x0000002841007c0c */ /* 0x000fe2000bf86270 */
[----:B------:R-:W-:Y:S01]  /*2df0*/  IMAD.WIDE R102, R97, 0x2, R98 ;  /* 0x0000000261667825 */ /* 0x000fe200078e0262 */
[----:B------:R-:W-:Y:S02]  /*2e00*/  PRMT R216, RZ, 0x7610, R216 ;  /* 0x00007610ffd87816 */ /* 0x000fe400000000d8 */
[----:B------:R-:W-:Y:S01]  /*2e10*/  PRMT R175, RZ, 0x7610, R175 ;  /* 0x00007610ffaf7816 */ /* 0x000fe200000000af */
[----:B0-----:R-:W-:Y:S01]  /*2e20*/  IMAD.WIDE R104, R22, 0x2, R98 ;  /* 0x0000000216687825 */ /* 0x001fe200078e0262 */
[----:B------:R-:W-:-:S02]  /*2e30*/  PRMT R177, RZ, 0x7610, R177 ;  /* 0x00007610ffb17816 */ /* 0x000fc400000000b1 */
[----:B------:R-:W-:Y:S01]  /*2e40*/  PRMT R212, RZ, 0x7610, R212 ;  /* 0x00007610ffd47816 */ /* 0x000fe200000000d4 */
[----:B------:R0:W3:Y:S01]  /*2e50*/  @!P1 LDG.E.U16 R216, desc[UR14][R100.64] ;  /* 0x0000000e64d89981 */ /* 0x0000e2000c1e1500 */
[----:B------:R-:W-:-:S03]  /*2e60*/  IMAD.WIDE R106, R21, 0x2, R98 ;  /* 0x00000002156a7825 */ /* 0x000fc600078e0262 */
[----:B------:R-:W4:Y:S01]  /*2e70*/  @!P0 LDG.E.U16 R214, desc[UR14][R104.64] ;  /* 0x0000000e68d68981 */ /* 0x000f22000c1e1500 */
[----:B------:R-:W-:Y:S01]  /*2e80*/  ISETP.GE.AND P0, PT, R66, UR40, PT ;  /* 0x0000002842007c0c */ /* 0x000fe2000bf06270 */
[----:B------:R-:W-:Y:S01]  /*2e90*/  IMAD.WIDE R108, R41, 0x2, R98 ;  /* 0x00000002296c7825 */ /* 0x000fe200078e0262 */
[----:B------:R-:W-:Y:S01]  /*2ea0*/  PRMT R179, RZ, 0x7610, R179 ;  /* 0x00007610ffb37816 */ /* 0x000fe200000000b3 */
[----:B------:R1:W5:Y:S02]  /*2eb0*/  @!P2 LDG.E.U16 R175, desc[UR14][R102.64] ;  /* 0x0000000e66afa981 */ /* 0x000364000c1e1500 */
[----:B0-----:R-:W-:Y:S01]  /*2ec0*/  IMAD.WIDE R100, R19, 0x2, R98 ;  /* 0x0000000213647825 */ /* 0x001fe200078e0262 */
[----:B------:R-:W-:Y:S01]  /*2ed0*/  ISETP.GE.AND P1, PT, R67, UR40, PT ;  /* 0x0000002843007c0c */ /* 0x000fe2000bf26270 */
[----:B------:R0:W3:Y:S01]  /*2ee0*/  @!P3 LDG.E.U16 R177, desc[UR14][R106.64] ;  /* 0x0000000e6ab1b981 */ /* 0x0000e2000c1e1500 */
[----:B------:R-:W-:Y:S02]  /*2ef0*/  ISETP.GE.AND P2, PT, R68, UR40, PT ;  /* 0x0000002844007c0c */ /* 0x000fe4000bf46270 */
[----:B------:R-:W-:Y:S01]  /*2f00*/  ISETP.GE.AND P3, PT, R69, UR40, PT ;  /* 0x0000002845007c0c */ /* 0x000fe2000bf66270 */
[----:B------:R0:W4:Y:S01]  /*2f10*/  @!P4 LDG.E.U16 R212, desc[UR14][R108.64] ;  /* 0x0000000e6cd4c981 */ /* 0x000122000c1e1500 */
[----:B------:R-:W-:-:S03]  /*2f20*/  ISETP.GE.AND P4, PT, R70, UR40, PT ;  /* 0x0000002846007c0c */ /* 0x000fc6000bf86270 */
[----:B------:R0:W4:Y:S01]  /*2f30*/  @!P0 LDG.E.U16 R179, desc[UR14][R100.64] ;  /* 0x0000000e64b38981 */ /* 0x000122000c1e1500 */
[----:B------:R-:W-:Y:S01]  /*2f40*/  ISETP.GE.AND P0, PT, R71, UR40, PT ;  /* 0x0000002847007c0c */ /* 0x000fe2000bf06270 */
[----:B-1----:R-:W-:Y:S01]  /*2f50*/  IMAD.WIDE R102, R18, 0x2, R98 ;  /* 0x0000000212667825 */ /* 0x002fe200078e0262 */
[----:B------:R-:W-:Y:S02]  /*2f60*/  PRMT R210, RZ, 0x7610, R210 ;  /* 0x00007610ffd27816 */ /* 0x000fe400000000d2 */
[----:B------:R-:W-:Y:S01]  /*2f70*/  PRMT R23, RZ, 0x7610, R23 ;  /* 0x00007610ff177816 */ /* 0x000fe20000000017 */
[----:B------:R-:W-:Y:S01]  /*2f80*/  IMAD.WIDE R104, R20, 0x2, R98 ;  /* 0x0000000214687825 */ /* 0x000fe200078e0262 */
[----:B------:R-:W-:Y:S02]  /*2f90*/  PRMT R208, RZ, 0x7610, R208 ;  /* 0x00007610ffd07816 */ /* 0x000fe400000000d0 */
[----:B------:R-:W-:Y:S01]  /*2fa0*/  PRMT R15, RZ, 0x7610, R15 ;  /* 0x00007610ff0f7816 */ /* 0x000fe2000000000f */
[----:B0-----:R-:W-:Y:S01]  /*2fb0*/  IMAD.WIDE R106, R17, 0x2, R98 ;  /* 0x00000002116a7825 */ /* 0x001fe200078e0262 */
[----:B------:R-:W-:Y:S01]  /*2fc0*/  PRMT R206, RZ, 0x7610, R206 ;  /* 0x00007610ffce7816 */ /* 0x000fe200000000ce */
[----:B------:R0:W4:Y:S02]  /*2fd0*/  @!P1 LDG.E.U16 R210, desc[UR14][R102.64] ;  /* 0x0000000e66d29981 */ /* 0x000124000c1e1500 */
[----:B------:R-:W-:-:S04]  /*2fe0*/  IMAD.WIDE R108, R14, 0x2, R98 ;  /* 0x000000020e6c7825 */ /* 0x000fc800078e0262 */
[----:B------:R-:W-:Y:S01]  /*2ff0*/  IMAD.WIDE R100, R13, 0x2, R98 ;  /* 0x000000020d647825 */ /* 0x000fe200078e0262 */
[----:B------:R1:W4:Y:S01]  /*3000*/  @!P2 LDG.E.U16 R23, desc[UR14][R104.64] ;  /* 0x0000000e6817a981 */ /* 0x000322000c1e1500 */
[----:B------:R-:W-:Y:S02]  /*3010*/  ISETP.GE.AND P1, PT, R72, UR40, PT ;  /* 0x0000002848007c0c */ /* 0x000fe4000bf26270 */
[----:B------:R-:W-:Y:S01]  /*3020*/  ISETP.GE.AND P2, PT, R73, UR40, PT ;  /* 0x0000002849007c0c */ /* 0x000fe2000bf46270 */
[----:B------:R1:W4:Y:S01]  /*3030*/  @!P3 LDG.E.U16 R208, desc[UR14][R106.64] ;  /* 0x0000000e6ad0b981 */ /* 0x000322000c1e1500 */
[----:B------:R-:W-:-:S03]  /*3040*/  ISETP.GE.AND P3, PT, R74, UR40, PT ;  /* 0x000000284a007c0c */ /* 0x000fc6000bf66270 */
[----:B------:R1:W4:Y:S01]  /*3050*/  @!P4 LDG.E.U16 R15, desc[UR14][R108.64] ;  /* 0x0000000e6c0fc981 */ /* 0x000322000c1e1500 */
[----:B------:R-:W-:-:S03]  /*3060*/  ISETP.GE.AND P4, PT, R75, UR40, PT ;  /* 0x000000284b007c0c */ /* 0x000fc6000bf86270 */
[----:B------:R1:W4:Y:S01]  /*3070*/  @!P0 LDG.E.U16 R206, desc[UR14][R100.64] ;  /* 0x0000000e64ce8981 */ /* 0x000322000c1e1500 */
[----:B------:R-:W-:Y:S01]  /*3080*/  ISETP.GE.AND P0, PT, R76, UR40, PT ;  /* 0x000000284c007c0c */ /* 0x000fe2000bf06270 */
[----:B0-----:R-:W-:Y:S01]  /*3090*/  IMAD.WIDE R102, R43, 0x2, R98 ;  /* 0x000000022b667825 */ /* 0x001fe200078e0262 */
[----:B------:R-:W-:Y:S02]  /*30a0*/  PRMT R211, RZ, 0x7610, R211 ;  /* 0x00007610ffd37816 */ /* 0x000fe400000000d3 */
[----:B------:R-:W-:Y:S01]  /*30b0*/  PRMT R204, RZ, 0x7610, R204 ;  /* 0x00007610ffcc7816 */ /* 0x000fe200000000cc */
[----:B-1----:R-:W-:Y:S01]  /*30c0*/  IMAD.WIDE R104, R44, 0x2, R98 ;  /* 0x000000022c687825 */ /* 0x002fe200078e0262 */
[----:B------:R-:W-:Y:S02]  /*30d0*/  PRMT R209, RZ, 0x7610, R209 ;  /* 0x00007610ffd17816 */ /* 0x000fe400000000d1 */
[----:B------:R-:W-:Y:S01]  /*30e0*/  PRMT R202, RZ, 0x7610, R202 ;  /* 0x00007610ffca7816 */ /* 0x000fe200000000ca */
[----:B------:R-:W-:Y:S01]  /*30f0*/  IMAD.WIDE R106, R42, 0x2, R98 ;  /* 0x000000022a6a7825 */ /* 0x000fe200078e0262 */
        /* <DEDUP_REMOVED lines=47> */
[----:B------:R-:W4:Y:S01]  /*33f0*/  @!P3 LDG.E.U16 R199, desc[UR14][R106.64] ;  /* 0x0000000e6ac7b981 */ /* 0x000f22000c1e1500 */
[----:B------:R-:W-:-:S03]  /*3400*/  ISETP.GE.AND P3, PT, R89, UR40, PT ;  /* 0x0000002859007c0c */ /* 0x000fc6000bf66270 */
[----:B------:R1:W4:Y:S01]  /*3410*/  @!P4 LDG.E.U16 R192, desc[UR14][R108.64] ;  /* 0x0000000e6cc0c981 */ /* 0x000322000c1e1500 */
[----:B------:R-:W-:-:S03]  /*3420*/  ISETP.GE.AND P4, PT, R90, UR40, PT ;  /* 0x000000285a007c0c */ /* 0x000fc6000bf86270 */
[----:B------:R-:W4:Y:S01]  /*3430*/  @!P0 LDG.E.U16 R197, desc[UR14][R100.64] ;  /* 0x0000000e64c58981 */ /* 0x000f22000c1e1500 */
        /* <DEDUP_REMOVED lines=10> */
[----:B------:R-:W-:-:S02]  /*34e0*/  IMAD.WIDE R110, R59, 0x2, R98 ;  /* 0x000000023b6e7825 */ /* 0x000fc400078e0262 */
[----:B------:R1:W4:Y:S02]  /*34f0*/  @!P2 LDG.E.U16 R195, desc[UR14][R104.64] ;  /* 0x0000000e68c3a981 */ /* 0x000324000c1e1500 */
[----:B------:R-:W-:Y:S02]  /*3500*/  IMAD.WIDE R106, R11, 0x2, R98 ;  /* 0x000000020b6a7825 */ /* 0x000fe400078e0262 */
[----:B------:R-:W4:Y:S04]  /*3510*/  @!P3 LDG.E.U16 R188, desc[UR14][R108.64] ;  /* 0x0000000e6cbcb981 */ /* 0x000f28000c1e1500 */
[----:B------:R1:W4:Y:S04]  /*3520*/  @!P4 LDG.E.U16 R193, desc[UR14][R110.64] ;  /* 0x0000000e6ec1c981 */ /* 0x000328000c1e1500 */
[----:B------:R1:W4:Y:S01]  /*3530*/  @!P0 LDG.E.U16 R186, desc[UR14][R106.64] ;  /* 0x0000000e6aba8981 */ /* 0x000322000c1e1500 */
[----:B------:R-:W-:Y:S01]  /*3540*/  BAR.SYNC.DEFER_BLOCKING 0x0 ;  /* 0x0000000000007b1d */ /* 0x000fe20000010000 */
[----:B------:R-:W-:Y:S01]  /*3550*/  ISETP.GE.AND P1, PT, R60, UR40, PT ;  /* 0x000000283c007c0c */ /* 0x000fe2000bf26270 */
[----:B0-----:R-:W-:-:S02]  /*3560*/  IMAD.MOV.U32 R102, RZ, RZ, R162 ;  /* 0x000000ffff667224 */ /* 0x001fc400078e00a2 */
[----:B------:R-:W-:Y:S02]  /*3570*/  IMAD.MOV.U32 R103, RZ, RZ, R163 ;  /* 0x000000ffff677224 */ /* 0x000fe400078e00a3 */
[----:B-1----:R-:W-:Y:S02]  /*3580*/  IMAD.MOV.U32 R104, RZ, RZ, R112 ;  /* 0x000000ffff687224 */ /* 0x002fe400078e0070 */
[----:B------:R-:W-:Y:S01]  /*3590*/  IMAD.MOV.U32 R105, RZ, RZ, R125 ;  /* 0x000000ffff697224 */ /* 0x000fe200078e007d */
[----:B------:R-:W-:Y:S01]  /*35a0*/  PRMT R191, RZ, 0x7610, R191 ;  /* 0x00007610ffbf7816 */ /* 0x000fe200000000bf */
[----:B------:R-:W-:Y:S02]  /*35b0*/  IMAD.MOV.U32 R100, RZ, RZ, R124 ;  /* 0x000000ffff647224 */ /* 0x000fe400078e007c */
[----:B------:R-:W-:Y:S01]  /*35c0*/  IMAD.MOV.U32 R101, RZ, RZ, R113 ;  /* 0x000000ffff657224 */ /* 0x000fe200078e0071 */
[----:B------:R-:W-:Y:S01]  /*35d0*/  PRMT R184, RZ, 0x7610, R184 ;  /* 0x00007610ffb87816 */ /* 0x000fe200000000b8 */
[----:B------:R-:W-:Y:S01]  /*35e0*/  IMAD.WIDE R110, R12, 0x2, R102 ;  /* 0x000000020c6e7825 */ /* 0x000fe200078e0266 */
[----:B------:R-:W-:-:S03]  /*35f0*/  PRMT R176, RZ, 0x7610, R176 ;  /* 0x00007610ffb07816 */ /* 0x000fc600000000b0 */
[----:B------:R-:W-:-:S04]  /*3600*/  IMAD.WIDE R108, R12, 0x2, R104 ;  /* 0x000000020c6c7825 */ /* 0x000fc800078e0268 */
[----:B------:R-:W-:Y:S01]  /*3610*/  IMAD.WIDE R112, R12, 0x2, R100 ;  /* 0x000000020c707825 */ /* 0x000fe200078e0264 */
[----:B------:R0:W4:Y:S04]  /*3620*/  @!P1 LDG.E.U16 R191, desc[UR14][R110.64] ;  /* 0x0000000e6ebf9981 */ /* 0x000128000c1e1500 */
[----:B------:R1:W4:Y:S01]  /*3630*/  @!P1 LDG.E.U16 R184, desc[UR14][R108.64] ;  /* 0x0000000e6cb89981 */ /* 0x000322000c1e1500 */
[----:B------:R-:W-:-:S03]  /*3640*/  IMAD.MOV.U32 R106, RZ, RZ, R120 ;  /* 0x000000ffff6a7224 */ /* 0x000fc600078e0078 */
[----:B------:R1:W4:Y:S01]  /*3650*/  @!P1 LDG.E.U16 R176, desc[UR14][R112.64] ;  /* 0x0000000e70b09981 */ /* 0x000322000c1e1500 */
[----:B0-----:R-:W-:Y:S01]  /*3660*/  MOV R111, R123 ;  /* 0x0000007b006f7202 */ /* 0x001fe20000000f00 */
[----:B------:R-:W-:Y:S02]  /*3670*/  IMAD.MOV.U32 R110, RZ, RZ, R122 ;  /* 0x000000ffff6e7224 */ /* 0x000fe400078e007a */
[----:B-1----:R-:W-:Y:S02]  /*3680*/  IMAD.MOV.U32 R108, RZ, RZ, R118 ;  /* 0x000000ffff6c7224 */ /* 0x002fe400078e0076 */
[----:B------:R-:W-:Y:S02]  /*3690*/  IMAD.MOV.U32 R109, RZ, RZ, R117 ;  /* 0x000000ffff6d7224 */ /* 0x000fe400078e0075 */
[----:B------:R-:W-:Y:S02]  /*36a0*/  IMAD.MOV.U32 R112, RZ, RZ, R116 ;  /* 0x000000ffff707224 */ /* 0x000fe400078e0074 */
[----:B------:R-:W-:Y:S01]  /*36b0*/  IMAD.MOV.U32 R113, RZ, RZ, R121 ;  /* 0x000000ffff717224 */ /* 0x000fe200078e0079 */
[----:B------:R-:W-:Y:S01]  /*36c0*/  PRMT R189, RZ, 0x7610, R189 ;  /* 0x00007610ffbd7816 */ /* 0x000fe200000000bd */
[----:B------:R-:W-:Y:S01]  /*36d0*/  IMAD.MOV.U32 R107, RZ, RZ, R119 ;  /* 0x000000ffff6b7224 */ /* 0x000fe200078e0077 */
[----:B------:R-:W-:Y:S01]  /*36e0*/  PRMT R174, RZ, 0x7610, R174 ;  /* 0x00007610ffae7816 */ /* 0x000fe200000000ae */
[----:B------:R-:W-:Y:S01]  /*36f0*/  IMAD.WIDE R120, R12, 0x2, R110 ;  /* 0x000000020c787825 */ /* 0x000fe200078e026e */
[----:B------:R-:W-:-:S02]  /*3700*/  PRMT R185, RZ, 0x7610, R185 ;  /* 0x00007610ffb97816 */ /* 0x000fc400000000b9 */
[----:B------:R-:W-:Y:S01]  /*3710*/  PRMT R182, RZ, 0x7610, R182 ;  /* 0x00007610ffb67816 */ /* 0x000fe200000000b6 */
[C---:B------:R-:W-:Y:S01]  /*3720*/  IMAD.WIDE R122, R12.reuse, 0x2, R108 ;  /* 0x000000020c7a7825 */ /* 0x040fe200078e026c */
[----:B------:R-:W-:Y:S01]  /*3730*/  PRMT R183, RZ, 0x7610, R183 ;  /* 0x00007610ffb77816 */ /* 0x000fe200000000b7 */
[----:B------:R0:W4:Y:S02]  /*3740*/  @!P1 LDG.E.U16 R189, desc[UR14][R120.64] ;  /* 0x0000000e78bd9981 */ /* 0x000124000c1e1500 */
[C---:B------:R-:W-:Y:S02]  /*3750*/  IMAD.WIDE R116, R12.reuse, 0x2, R114 ;  /* 0x000000020c747825 */ /* 0x040fe400078e0272 */
[----:B------:R1:W4:Y:S02]  /*3760*/  @!P1 LDG.E.U16 R174, desc[UR14][R122.64] ;  /* 0x0000000e7aae9981 */ /* 0x000324000c1e1500 */
[C---:B------:R-:W-:Y:S02]  /*3770*/  IMAD.WIDE R118, R12.reuse, 0x2, R112 ;  /* 0x000000020c767825 */ /* 0x040fe400078e0270 */
[----:B------:R1:W4:Y:S02]  /*3780*/  @!P1 LDG.E.U16 R185, desc[UR14][R116.64] ;  /* 0x0000000e74b99981 */ /* 0x000324000c1e1500 */
[----:B------:R-:W-:-:S02]  /*3790*/  IMAD.WIDE R124, R12, 0x2, R106 ;  /* 0x000000020c7c7825 */ /* 0x000fc400078e026a */
[----:B------:R1:W4:Y:S02]  /*37a0*/  @!P1 LDG.E.U16 R182, desc[UR14][R118.64] ;  /* 0x0000000e76b69981 */ /* 0x000324000c1e1500 */
[----:B0-----:R-:W-:Y:S02]  /*37b0*/  IMAD.MOV.U32 R120, RZ, RZ, R130 ;  /* 0x000000ffff787224 */ /* 0x001fe400078e0082 */
[----:B------:R-:W-:Y:S01]  /*37c0*/  IMAD.MOV.U32 R121, RZ, RZ, R131 ;  /* 0x000000ffff797224 */ /* 0x000fe200078e0083 */
[----:B------:R0:W4:Y:S01]  /*37d0*/  @!P1 LDG.E.U16 R183, desc[UR14][R124.64] ;  /* 0x0000000e7cb79981 */ /* 0x000122000c1e1500 */
[----:B-1----:R-:W-:Y:S02]  /*37e0*/  IMAD.MOV.U32 R122, RZ, RZ, R132 ;  /* 0x000000ffff7a7224 */ /* 0x002fe400078e0084 */
[----:B------:R-:W-:Y:S02]  /*37f0*/  IMAD.MOV.U32 R123, RZ, RZ, R133 ;  /* 0x000000ffff7b7224 */ /* 0x000fe400078e0085 */
[----:B------:R-:W-:-:S02]  /*3800*/  IMAD.MOV.U32 R116, RZ, RZ, R134 ;  /* 0x000000ffff747224 */ /* 0x000fc400078e0086 */
[----:B------:R-:W-:Y:S02]  /*3810*/  IMAD.MOV.U32 R117, RZ, RZ, R135 ;  /* 0x000000ffff757224 */ /* 0x000fe400078e0087 */
[----:B------:R-:W-:Y:S02]  /*3820*/  IMAD.MOV.U32 R118, RZ, RZ, R128 ;  /* 0x000000ffff767224 */ /* 0x000fe400078e0080 */
[----:B------:R-:W-:Y:S01]  /*3830*/  IMAD.MOV.U32 R119, RZ, RZ, R129 ;  /* 0x000000ffff777224 */ /* 0x000fe200078e0081 */
[----:B------:R-:W-:Y:S01]  /*3840*/  PRMT R187, RZ, 0x7610, R187 ;  /* 0x00007610ffbb7816 */ /* 0x000fe200000000bb */
[----:B0-----:R-:W-:Y:S01]  /*3850*/  IMAD.MOV.U32 R124, RZ, RZ, R126 ;  /* 0x000000ffff7c7224 */ /* 0x001fe200078e007e */
[----:B------:R-:W-:Y:S01]  /*3860*/  PRMT R172, RZ, 0x7610, R172 ;  /* 0x00007610ffac7816 */ /* 0x000fe200000000ac */
[----:B------:R-:W-:Y:S01]  /*3870*/  IMAD.MOV.U32 R125, RZ, RZ, R127 ;  /* 0x000000ffff7d7224 */ /* 0x000fe200078e007f */
[----:B------:R-:W-:Y:S01]  /*3880*/  PRMT R181, RZ, 0x7610, R181 ;  /* 0x00007610ffb57816 */ /* 0x000fe200000000b5 */
[----:B------:R-:W-:Y:S01]  /*3890*/  IMAD.WIDE R128, R12, 0x2, R122 ;  /* 0x000000020c807825 */ /* 0x000fe200078e027a */
[----:B------:R-:W-:-:S03]  /*38a0*/  PRMT R178, RZ, 0x7610, R178 ;  /* 0x00007610ffb27816 */ /* 0x000fc600000000b2 */
        /* <DEDUP_REMOVED lines=9> */
[----:B0-----:R-:W-:Y:S01]  /*3940*/  IMAD.MOV.U32 R128, RZ, RZ, R144 ;  /* 0x000000ffff807224 */ /* 0x001fe200078e0090 */
[----:B-1----:R-:W-:Y:S01]  /*3950*/  MOV R131, R139 ;  /* 0x0000008b00837202 */ /* 0x002fe20000000f00 */
[----:B------:R-:W-:Y:S01]  /*3960*/  IMAD.MOV.U32 R129, RZ, RZ, R143 ;  /* 0x000000ffff817224 */ /* 0x000fe200078e008f */
[----:B------:R0:W4:Y:S01]  /*3970*/  @!P1 LDG.E.U16 R180, desc[UR14][R126.64] ;  /* 0x0000000e7eb49981 */ /* 0x000122000c1e1500 */
[----:B------:R-:W-:Y:S02]  /*3980*/  IMAD.MOV.U32 R130, RZ, RZ, R138 ;  /* 0x000000ffff827224 */ /* 0x000fe400078e008a */
[----:B--2---:R-:W-:Y:S02]  /*3990*/  IMAD.MOV.U32 R132, RZ, RZ, R140 ;  /* 0x000000ffff847224 */ /* 0x004fe400078e008c */
[----:B------:R-:W-:-:S02]  /*39a0*/  IMAD.MOV.U32 R133, RZ, RZ, R141 ;  /* 0x000000ffff857224 */ /* 0x000fc400078e008d */
        /* <DEDUP_REMOVED lines=11> */
[----:B------:R0:W2:Y:S02]  /*3a60*/  @!P1 LDG.E.U16 R220, desc[UR14][R142.64] ;  /* 0x0000000e8edc9981 */ /* 0x0000a4000c1e1500 */
[C---:B------:R-:W-:Y:S02]  /*3a70*/  IMAD.WIDE R138, R12.reuse, 0x2, R132 ;  /* 0x000000020c8a7825 */ /* 0x040fe400078e0284 */
[----:B------:R1:W2:Y:S02]  /*3a80*/  @!P1 LDG.E.U16 R213, desc[UR14][R136.64] ;  /* 0x0000000e88d59981 */ /* 0x0002a4000c1e1500 */
[C---:B------:R-:W-:Y:S02]  /*3a90*/  IMAD.WIDE R140, R12.reuse, 0x2, R130 ;  /* 0x000000020c8c7825 */ /* 0x040fe400078e0282 */
[----:B------:R5:W2:Y:S02]  /*3aa0*/  @!P1 LDG.E.U16 R218, desc[UR14][R138.64] ;  /* 0x0000000e8ada9981 */ /* 0x000aa4000c1e1500 */
[----:B------:R-:W-:-:S02]  /*3ab0*/  IMAD.WIDE R144, R12, 0x2, R126 ;  /* 0x000000020c907825 */ /* 0x000fc400078e027e */
[----:B------:R3:W2:Y:S02]  /*3ac0*/  @!P1 LDG.E.U16 R215, desc[UR14][R140.64] ;  /* 0x0000000e8cd79981 */ /* 0x0006a4000c1e1500 */
[----:B0-----:R-:W-:Y:S02]  /*3ad0*/  IMAD.MOV.U32 R142, RZ, RZ, R154 ;  /* 0x000000ffff8e7224 */ /* 0x001fe400078e009a */
[----:B------:R-:W-:Y:S01]  /*3ae0*/  IMAD.MOV.U32 R143, RZ, RZ, R155 ;  /* 0x000000ffff8f7224 */ /* 0x000fe200078e009b */
[----:B------:R0:W2:Y:S01]  /*3af0*/  @!P1 LDG.E.U16 R217, desc[UR14][R144.64] ;  /* 0x0000000e90d99981 */ /* 0x0000a2000c1e1500 */
[----:B-1----:R-:W-:Y:S02]  /*3b00*/  IMAD.MOV.U32 R136, RZ, RZ, R146 ;  /* 0x000000ffff887224 */ /* 0x002fe400078e0092 */
[----:B------:R-:W-:Y:S02]  /*3b10*/  IMAD.MOV.U32 R137, RZ, RZ, R147 ;  /* 0x000000ffff897224 */ /* 0x000fe400078e0093 */
[----:B-----5:R-:W-:-:S02]  /*3b20*/  IMAD.MOV.U32 R138, RZ, RZ, R148 ;  /* 0x000000ffff8a7224 */ /* 0x020fc400078e0094 */
[----:B------:R-:W-:Y:S02]  /*3b30*/  IMAD.MOV.U32 R139, RZ, RZ, R149 ;  /* 0x000000ffff8b7224 */ /* 0x000fe400078e0095 */
[----:B---3--:R-:W-:Y:S02]  /*3b40*/  IMAD.MOV.U32 R140, RZ, RZ, R150 ;  /* 0x000000ffff8c7224 */ /* 0x008fe400078e0096 */
        /* <DEDUP_REMOVED lines=10> */
[----:B------:R0:W3:Y:S02]  /*3bf0*/  @!P1 LDG.E.U16 R226, desc[UR14][R148.64] ;  /* 0x0000000e94e29981 */ /* 0x0000e4000c1e1500 */
[C---:B------:R-:W-:Y:S02]  /*3c00*/  IMAD.WIDE R152, R12.reuse, 0x2, R138 ;  /* 0x000000020c987825 */ /* 0x040fe400078e028a */
[----:B------:R1:W5:Y:S02]  /*3c10*/  @!P1 LDG.E.U16 R221, desc[UR14][R150.64] ;  /* 0x0000000e96dd9981 */ /* 0x000364000c1e1500 */
[C---:B------:R-:W-:Y:S02]  /*3c20*/  IMAD.WIDE R154, R12.reuse, 0x2, R136 ;  /* 0x000000020c9a7825 */ /* 0x040fe400078e0288 */
[----:B------:R1:W5:Y:S02]  /*3c30*/  @!P1 LDG.E.U16 R228, desc[UR14][R152.64] ;  /* 0x0000000e98e49981 */ /* 0x000364000c1e1500 */
[----:B------:R-:W-:Y:S01]  /*3c40*/  IMAD.WIDE R146, R12, 0x2, R144 ;  /* 0x000000020c927825 */ /* 0x000fe200078e0290 */
[----:B0-----:R-:W-:Y:S01]  /*3c50*/  MOV R149, R157 ;  /* 0x0000009d00957202 */ /* 0x001fe20000000f00 */
[----:B------:R0:W5:Y:S02]  /*3c60*/  @!P1 LDG.E.U16 R230, desc[UR14][R154.64] ;  /* 0x0000000e9ae69981 */ /* 0x000164000c1e1500 */
[----:B------:R-:W-:-:S02]  /*3c70*/  IMAD.MOV.U32 R148, RZ, RZ, R156 ;  /* 0x000000ffff947224 */ /* 0x000fc400078e009c */
[----:B-1----:R-:W-:Y:S01]  /*3c80*/  IMAD.MOV.U32 R150, RZ, RZ, R232 ;  /* 0x000000ffff967224 */ /* 0x002fe200078e00e8 */
[----:B------:R1:W5:Y:S01]  /*3c90*/  @!P1 LDG.E.U16 R224, desc[UR14][R146.64] ;  /* 0x0000000e92e09981 */ /* 0x000362000c1e1500 */
[----:B------:R-:W-:Y:S02]  /*3ca0*/  IMAD.MOV.U32 R151, RZ, RZ, R223 ;  /* 0x000000ffff977224 */ /* 0x000fe400078e00df */
[----:B------:R-:W-:Y:S02]  /*3cb0*/  IMAD.MOV.U32 R152, RZ, RZ, R158 ;  /* 0x000000ffff987224 */ /* 0x000fe400078e009e */
[----:B------:R-:W-:Y:S02]  /*3cc0*/  IMAD.MOV.U32 R153, RZ, RZ, R159 ;  /* 0x000000ffff997224 */ /* 0x000fe400078e009f */
[----:B0-----:R-:W-:Y:S02]  /*3cd0*/  IMAD.MOV.U32 R154, RZ, RZ, R160 ;  /* 0x000000ffff9a7224 */ /* 0x001fe400078e00a0 */
[----:B------:R-:W-:Y:S01]  /*3ce0*/  IMAD.MOV.U32 R155, RZ, RZ, R161 ;  /* 0x000000ffff9b7224 */ /* 0x000fe200078e00a1 */
[----:B------:R-:W-:Y:S01]  /*3cf0*/  PRMT R232, RZ, 0x7610, R232 ;  /* 0x00007610ffe87816 */ /* 0x000fe200000000e8 */
[----:B-1----:R-:W-:Y:S01]  /*3d00*/  IMAD.MOV.U32 R146, RZ, RZ, R168 ;  /* 0x000000ffff927224 */ /* 0x002fe200078e00a8 */
[----:B------:R-:W-:Y:S01]  /*3d10*/  PRMT R225, RZ, 0x7610, R225 ;  /* 0x00007610ffe17816 */ /* 0x000fe200000000e1 */
[----:B------:R-:W-:Y:S01]  /*3d20*/  IMAD.MOV.U32 R147, RZ, RZ, R169 ;  /* 0x000000ffff937224 */ /* 0x000fe200078e00a9 */
[----:B------:R-:W-:Y:S01]  /*3d30*/  PRMT R234, RZ, 0x7610, R234 ;  /* 0x00007610ffea7816 */ /* 0x000fe200000000ea */
[----:B------:R-:W-:Y:S01]  /*3d40*/  IMAD.WIDE R156, R12, 0x2, R152 ;  /* 0x000000020c9c7825 */ /* 0x000fe200078e0298 */
[----:B------:R-:W-:-:S03]  /*3d50*/  PRMT R229, RZ, 0x7610, R229 ;  /* 0x00007610ffe57816 */ /* 0x000fc600000000e5 */
[C---:B------:R-:W-:Y:S01]  /*3d60*/  IMAD.WIDE R158, R12.reuse, 0x2, R148 ;  /* 0x000000020c9e7825 */ /* 0x040fe200078e0294 */
[----:B------:R-:W-:Y:S01]  /*3d70*/  PRMT R236, RZ, 0x7610, R236 ;  /* 0x00007610ffec7816 */ /* 0x000fe200000000ec */
[----:B------:R0:W5:Y:S02]  /*3d80*/  @!P1 LDG.E.U16 R225, desc[UR14][R156.64] ;  /* 0x0000000e9ce19981 */ /* 0x000164000c1e1500 */
[C---:B------:R-:W-:Y:S02]  /*3d90*/  IMAD.WIDE R160, R12.reuse, 0x2, R154 ;  /* 0x000000020ca07825 */ /* 0x040fe400078e029a */
[----:B------:R1:W5:Y:S02]  /*3da0*/  @!P1 LDG.E.U16 R229, desc[UR14][R158.64] ;  /* 0x0000000e9ee59981 */ /* 0x000364000c1e1500 */
[C---:B------:R-:W-:Y:S02]  /*3db0*/  IMAD.WIDE R162, R12.reuse, 0x2, R150 ;  /* 0x000000020ca27825 */ /* 0x040fe400078e0296 */
[----:B------:R1:W5:Y:S02]  /*3dc0*/  @!P1 LDG.E.U16 R232, desc[UR14][R160.64] ;  /* 0x0000000ea0e89981 */ /* 0x000364000c1e1500 */
[----:B------:R-:W-:-:S02]  /*3dd0*/  IMAD.WIDE R168, R12, 0x2, R146 ;  /* 0x000000020ca87825 */ /* 0x000fc400078e0292 */
[----:B------:R1:W5:Y:S02]  /*3de0*/  @!P1 LDG.E.U16 R234, desc[UR14][R162.64] ;  /* 0x0000000ea2ea9981 */ /* 0x000364000c1e1500 */
[----:B0-----:R-:W-:Y:S02]  /*3df0*/  IMAD.MOV.U32 R156, RZ, RZ, R166 ;  /* 0x000000ffff9c7224 */ /* 0x001fe400078e00a6 */
[----:B------:R-:W-:Y:S01]  /*3e00*/  IMAD.MOV.U32 R157, RZ, RZ, R219 ;  /* 0x000000ffff9d7224 */ /* 0x000fe200078e00db */
[----:B------:R0:W5:Y:S01]  /*3e10*/  @!P1 LDG.E.U16 R236, desc[UR14][R168.64] ;  /* 0x0000000ea8ec9981 */ /* 0x000162000c1e1500 */
[----:B-1----:R-:W-:Y:S02]  /*3e20*/  IMAD.MOV.U32 R158, RZ, RZ, R164 ;  /* 0x000000ffff9e7224 */ /* 0x002fe400078e00a4 */
[----:B------:R-:W-:Y:S02]  /*3e30*/  IMAD.MOV.U32 R159, RZ, RZ, R165 ;  /* 0x000000ffff9f7224 */ /* 0x000fe400078e00a5 */
[----:B------:R-:W-:-:S02]  /*3e40*/  IMAD.MOV.U32 R160, RZ, RZ, R222 ;  /* 0x000000ffffa07224 */ /* 0x000fc400078e00de */
[----:B------:R-:W-:Y:S02]  /*3e50*/  IMAD.MOV.U32 R161, RZ, RZ, R167 ;  /* 0x000000ffffa17224 */ /* 0x000fe400078e00a7 */
[----:B------:R-:W-:Y:S02]  /*3e60*/  IMAD.MOV.U32 R162, RZ, RZ, R170 ;  /* 0x000000ffffa27224 */ /* 0x000fe400078e00aa */
[----:B------:R-:W-:Y:S01]  /*3e70*/  IMAD.MOV.U32 R163, RZ, RZ, R171 ;  /* 0x000000ffffa37224 */ /* 0x000fe200078e00ab */
[----:B------:R-:W-:Y:S01]  /*3e80*/  PRMT R219, RZ, 0x7610, R219 ;  /* 0x00007610ffdb7816 */ /* 0x000fe200000000db */
[C---:B------:R-:W-:Y:S01]  /*3e90*/  IMAD.WIDE R166, R12.reuse, 0x2, R160 ;  /* 0x000000020ca67825 */ /* 0x040fe200078e02a0 */
[----:B------:R-:W-:Y:S02]  /*3ea0*/  PRMT R223, RZ, 0x7610, R223 ;  /* 0x00007610ffdf7816 */ /* 0x000fe400000000df */
[----:B------:R-:W-:Y:S01]  /*3eb0*/  PRMT R227, RZ, 0x7610, R227 ;  /* 0x00007610ffe37816 */ /* 0x000fe200000000e3 */
[----:B------:R-:W-:Y:S01]  /*3ec0*/  IMAD.WIDE R164, R12, 0x2, R162 ;  /* 0x000000020ca47825 */ /* 0x000fe200078e02a2 */
[----:B------:R-:W-:-:S02]  /*3ed0*/  PRMT R231, RZ, 0x7610, R231 ;  /* 0x00007610ffe77816 */ /* 0x000fc400000000e7 */
[----:B------:R-:W5:Y:S01]  /*3ee0*/  @!P1 LDG.E.U16 R223, desc[UR14][R166.64] ;  /* 0x0000000ea6df9981 */ /* 0x000f62000c1e1500 */
[----:B0-----:R-:W-:-:S03]  /*3ef0*/  IMAD.WIDE R168, R12, 0x2, R158 ;  /* 0x000000020ca87825 */ /* 0x001fc600078e029e */
[----:B------:R-:W5:Y:S01]  /*3f00*/  @!P1 LDG.E.U16 R219, desc[UR14][R164.64] ;  /* 0x0000000ea4db9981 */ /* 0x000f62000c1e1500 */
[----:B------:R-:W-:-:S03]  /*3f10*/  IMAD.WIDE R170, R12, 0x2, R156 ;  /* 0x000000020caa7825 */ /* 0x000fc600078e029c */
[----:B------:R-:W5:Y:S04]  /*3f20*/  @!P1 LDG.E.U16 R227, desc[UR14][R168.64] ;  /* 0x0000000ea8e39981 */ /* 0x000f68000c1e1500 */
[----:B------:R-:W5:Y:S04]  /*3f30*/  @!P1 LDG.E.U16 R231, desc[UR14][R170.64] ;  /* 0x0000000eaae79981 */ /* 0x000f68000c1e1500 */
[----:B------:R-:W-:Y:S04]  /*3f40*/  STS.U16 [R6+UR12], R173 ;  /* 0x000000ad06007988 */ /* 0x000fe8000800040c */
[----:B------:R-:W-:Y:S04]  /*3f50*/  STS.U16 [R6+UR12+0x400], R175 ;  /* 0x000400af06007988 */ /* 0x000fe8000800040c */
[----:B------:R-:W-:Y:S04]  /*3f60*/  STS.U16 [R6+UR12+0x800], R177 ;  /* 0x000800b106007988 */ /* 0x000fe8000800040c */
[----:B----4-:R-:W-:Y:S04]  /*3f70*/  STS.U16 [R6+UR12+0xc00], R179 ;  /* 0x000c00b306007988 */ /* 0x010fe8000800040c */
[----:B------:R-:W-:Y:S04]  /*3f80*/  STS.U16 [R6+UR12+0x1000], R23 ;  /* 0x0010001706007988 */ /* 0x000fe8000800040c */
        /* <DEDUP_REMOVED lines=31> */
[----:B--2---:R-:W-:Y:S01]  /*4180*/  STS.U16 [R7+UR12+0x5000], R220 ;  /* 0x005000dc07007988 */ /* 0x004fe2000800040c */
[----:B------:R-:W-:-:S03]  /*4190*/  USHF.L.U32 UR4, UR42, 0x6, URZ ;  /* 0x000000062a047899 */ /* 0x000fc6000800063f */
[----:B---3--:R-:W-:Y:S04]  /*41a0*/  STS.U16 [R7+UR12+0x5400], R226 ;  /* 0x005400e207007988 */ /* 0x008fe8000800040c */
[----:B-----5:R-:W-:Y:S04]  /*41b0*/  STS.U16 [R7+UR12+0x5800], R228 ;  /* 0x005800e407007988 */ /* 0x020fe8000800040c */
        /* <DEDUP_REMOVED lines=22> */
[----:B------:R0:W-:Y:S04]  /*4320*/  STS.U16 [R92+UR12+0x5700], R223 ;  /* 0x005700df5c007988 */ /* 0x0001e8000800040c */
[----:B------:R1:W-:Y:S04]  /*4330*/  STS.U16 [R92+UR12+0x5b00], R227 ;  /* 0x005b00e35c007988 */ /* 0x0003e8000800040c */
[----:B------:R1:W-:Y:S01]  /*4340*/  STS.U16 [R92+UR12+0x5f00], R231 ;  /* 0x005f00e75c007988 */ /* 0x0003e2000800040c */
[----:B------:R2:W-:Y:S06]  /*4350*/  MEMBAR.ALL.CTA ;  /* 0x0000000000007992 */ /* 0x0005ec0000008000 */
[----:B--2---:R-:W2:Y:S01]  /*4360*/  FENCE.VIEW.ASYNC.S ;  /* 0x00000000000073c6 */ /* 0x004ea20000000000 */
[----:B------:R-:W-:-:S04]  /*4370*/  ULOP3.LUT UR4, UR4, 0x100, URZ, 0xc0, !UPT ;  /* 0x0000010004047892 */ /* 0x000fc8000f8ec03f */
[----:B------:R-:W-:Y:S01]  /*4380*/  ULEA.HI UR4, UR41, UR4, URZ, 0x1c ;  /* 0x0000000429047291 */ /* 0x000fe2000f8fe03f */
[----:B--2---:R-:W-:Y:S03]  /*4390*/  BAR.SYNC.DEFER_BLOCKING 0x0 ;  /* 0x0000000000007b1d */ /* 0x004fe60000010000 */
[----:B------:R-:W-:-:S03]  /*43a0*/  ULOP3.LUT UR6, UR4, 0x3fff, URZ, 0xc0, !UPT ;  /* 0x00003fff04067892 */ /* 0x000fc6000f8ec03f */
[----:B------:R-:W-:Y:S01]  /*43b0*/  UMOV UR4, UR13 ;  /* 0x0000000d00047c82 */ /* 0x000fe20008000000 */
[----:B------:R-:W-:Y:S01]  /*43c0*/  UMOV UR5, 0x40000040 ;  /* 0x4000004000057882 */ /* 0x000fe20000000000 */
[----:B------:R-:W-:Y:S01]  /*43d0*/  UMOV UR7, 0x40000040 ;  /* 0x4000004000077882 */ /* 0x000fe20000000000 */
[----:B------:R-:W-:-:S06]  /*43e0*/  WARPGROUP.ARRIVE ;  /* 0x00000000000079c5 */ /* 0x000fcc0000000000 */
[----:B------:R-:W-:Y:S01]  /*43f0*/  HGMMA.64x32x16.F32.BF16 R24, gdesc[UR4].tnspA, R24 ;  /* 0x20600000041879f0 */ /* 0x000fe20008701818 */
[----:B------:R-:W-:Y:S01]  /*4400*/  UIADD3 UR10, UP0, UR6, 0x2, URZ ;  /* 0x00000002060a7890 */ /* 0x000fe2000ff1e03f */
[----:B------:R-:W-:-:S03]  /*4410*/  UMOV UR4, URZ ;  /* 0x0000003f00047c82 */ /* 0x000fc60008000000 */
[----:B------:R-:W-:-:S04]  /*4420*/  UIADD3.X UR11, UR4, 0x40000040, URZ, UP0, !UPT ;  /* 0x40000040040b7890 */ /* 0x000fc800087fe43f */
[----:B------:R-:W-:-:S05]  /*4430*/  UIADD3.64 UR18, UR10, 0x2, URZ ;  /* 0x000000020a127897 */ /* 0x000fca000fffe03f */
[----:B------:R-:W-:Y:S01]  /*4440*/  HGMMA.64x32x16.F32.BF16 R24, gdesc[UR8].tnspA, R24 ;  /* 0x20600000081879f0 */ /* 0x000fe20008701818 */
[----:B------:R-:W-:-:S03]  /*4450*/  UIADD3.64 UR22, UR10, 0x4, URZ ;  /* 0x000000040a167897 */ /* 0x000fc6000fffe03f */
[----:B------:R-:W-:Y:S01]  /*4460*/  HGMMA.64x32x16.F32.BF16 R24, gdesc[UR16].tnspA, R24 ;  /* 0x20600000101879f0 */ /* 0x000fe20008701818 */
        /* <DEDUP_REMOVED lines=8> */
[----:B------:R-:W-:Y:S02]  /*44f0*/  VIADD R56, R56, 0xffffffff ;  /* 0xffffffff38387836 */ /* 0x000fe40000000000 */
[----:B------:R-:W-:-:S04]  /*4500*/  IMAD.WIDE R168, R16, 0x2, R146 ;  /* 0x0000000210a87825 */ /* 0x000fc800078e0292 */
[----:B------:R-:W-:Y:S01]  /*4510*/  IMAD.WIDE R146, R16, 0x2, R136 ;  /* 0x0000000210927825 */ /* 0x000fe200078e0288 */
[----:B------:R-:W-:-:S03]  /*4520*/  ISETP.NE.U32.AND P0, PT, R56, RZ, PT ;  /* 0x000000ff3800720c */ /* 0x000fc60003f05070 */
[C---:B------:R-:W-:Y:S01]  /*4530*/  IMAD.WIDE R136, R16.reuse, 0x2, R160 ;  /* 0x0000000210887825 */ /* 0x040fe200078e02a0 */
[----:B------:R-:W-:Y:S03]  /*4540*/  HGMMA.64x32x16.F32.BF16 R24, gdesc[UR36].tnspA, R24, gsb0 ;  /* 0x20600000241879f0 */ /* 0x000fe60008001818 */
[----:B------:R-:W-:-:S04]  /*4550*/  IMAD.WIDE R160, R16, 0x2, R154 ;  /* 0x0000000210a07825 */ /* 0x000fc800078e029a */
[----:B------:R-:W-:-:S04]  /*4560*/  IMAD.WIDE R154, R16, 0x2, R142 ;  /* 0x00000002109a7825 */ /* 0x000fc800078e028e */
[----:B------:R-:W-:-:S04]  /*4570*/  IMAD.WIDE R142, R16, 0x2, R126 ;  /* 0x00000002108e7825 */ /* 0x000fc800078e027e */
[----:B------:R-:W-:-:S04]  /*4580*/  IMAD.WIDE R166, R16, 0x2, R156 ;  /* 0x0000000210a67825 */ /* 0x000fc800078e029c */
[----:B------:R-:W-:-:S04]  /*4590*/  IMAD.WIDE R164, R16, 0x2, R158 ;  /* 0x0000000210a47825 */ /* 0x000fc800078e029e */
[----:B0-----:R-:W-:-:S04]  /*45a0*/  IMAD.WIDE R222, R16, 0x2, R150 ;  /* 0x0000000210de7825 */ /* 0x001fc800078e0296 */
[----:B------:R-:W-:-:S04]  /*45b0*/  IMAD.WIDE R128, R16, 0x2, R128 ;  /* 0x0000000210807825 */ /* 0x000fc800078e0280 */
[----:B------:R-:W-:-:S04]  /*45c0*/  IMAD.WIDE R158, R16, 0x2, R152 ;  /* 0x00000002109e7825 */ /* 0x000fc800078e0298 */
[----:B------:R-:W-:-:S04]  /*45d0*/  IMAD.WIDE R152, R16, 0x2, R144 ;  /* 0x0000000210987825 */ /* 0x000fc800078e0290 */
[----:B------:R-:W-:Y:S02]  /*45e0*/  IMAD.MOV.U32 R145, RZ, RZ, R143 ;  /* 0x000000ffff917224 */ /* 0x000fe400078e008f */
[----:B------:R-:W-:Y:S01]  /*45f0*/  IMAD.MOV.U32 R219, RZ, RZ, R167 ;  /* 0x000000ffffdb7224 */ /* 0x000fe200078e00a7 */
[----:B------:R-:W-:Y:S01]  /*4600*/  MOV R167, R137 ;  /* 0x0000008900a77202 */ /* 0x000fe20000000f00 */
[----:B------:R-:W-:Y:S02]  /*4610*/  IMAD.MOV.U32 R232, RZ, RZ, R222 ;  /* 0x000000ffffe87224 */ /* 0x000fe400078e00de */
[----:B------:R-:W-:Y:S02]  /*4620*/  IMAD.MOV.U32 R144, RZ, RZ, R128 ;  /* 0x000000ffff907224 */ /* 0x000fe400078e0080 */
[----:B------:R-:W-:Y:S02]  /*4630*/  IMAD.MOV.U32 R143, RZ, RZ, R129 ;  /* 0x000000ffff8f7224 */ /* 0x000fe400078e0081 */
[----:B------:R-:W-:-:S02]  /*4640*/  IMAD.MOV.U32 R222, RZ, RZ, R136 ;  /* 0x000000ffffde7224 */ /* 0x000fc400078e0088 */
[----:B------:R-:W-:-:S04]  /*4650*/  IMAD.WIDE R128, R16, 0x2, R118 ;  /* 0x0000000210807825 */ /* 0x000fc800078e0276 */
[----:B------:R-:W-:-:S04]  /*4660*/  IMAD.WIDE R136, R16, 0x2, R134 ;  /* 0x0000000210887825 */ /* 0x000fc800078e0286 */
[----:B------:R-:W-:Y:S01]  /*4670*/  IMAD.WIDE R118, R16, 0x2, R106 ;  /* 0x0000000210767825 */ /* 0x000fe200078e026a */
[----:B------:R-:W-:-:S03]  /*4680*/  UIADD3 UR40, UR40, -0x80, URZ ;  /* 0xffffff8028287890 */ /* 0x000fc6000fffe03f */
[----:B------:R-:W-:Y:S01]  /*4690*/  IMAD.WIDE R156, R16, 0x2, R148 ;  /* 0x00000002109c7825 */ /* 0x000fe200078e0294 */
[----:B------:R-:W-:-:S03]  /*46a0*/  WARPGROUP.DEPBAR.LE gsb0, 0x0 ;  /* 0x00008000000079c5 */ /* 0x000fc60000010000 */
[----:B------:R-:W-:-:S04]  /*46b0*/  IMAD.WIDE R134, R16, 0x2, R116 ;  /* 0x0000000210867825 */ /* 0x000fc800078e0274 */
        /* <DEDUP_REMOVED lines=10> */
[----:B------:R-:W-:Y:S02]  /*4760*/  IMAD.MOV.U32 R120, RZ, RZ, R118 ;  /* 0x000000ffff787224 */ /* 0x000fe400078e0076 */
[----:B------:R-:W-:-:S04]  /*4770*/  IMAD.WIDE R170, R16, 0x2, R162 ;  /* 0x0000000210aa7825 */ /* 0x000fc800078e02a2 */
[----:B------:R-:W-:-:S04]  /*4780*/  IMAD.WIDE R132, R16, 0x2, R122 ;  /* 0x0000000210847825 */ /* 0x000fc800078e027a */
[----:B------:R-:W-:Y:S02]  /*4790*/  IMAD.MOV.U32 R118, RZ, RZ, R116 ;  /* 0x000000ffff767224 */ /* 0x000fe400078e0074 */
        /* <DEDUP_REMOVED lines=8> */
[----:B------:R-:W-:Y:S01]  /*4820*/  IMAD.MOV.U32 R125, RZ, RZ, R105 ;  /* 0x000000ffff7d7224 */ /* 0x000fe200078e0069 */
[----:B-1----:R-:W-:Y:S06]  /*4830*/  @P0 BRA `(.L_x_1) ;  /* 0xffffffe400400947 */ /* 0x002fec000383ffff */
[----:B------:R-:W-:Y:S02]  /*4840*/  F2FP.BF16.F32.PACK_AB R10, R31, R27 ;  /* 0x0000001b1f0a723e */ /* 0x000fe400000010ff */
[----:B------:R-:W-:Y:S02]  /*4850*/  F2FP.BF16.F32.PACK_AB R8, R29, R25 ;  /* 0x000000191d08723e */ /* 0x000fe400000010ff */
[----:B------:R-:W-:Y:S02]  /*4860*/  F2FP.BF16.F32.PACK_AB R11, R39, R35 ;  /* 0x00000023270b723e */ /* 0x000fe400000010ff */
[----:B------:R-:W-:Y:S02]  /*4870*/  F2FP.BF16.F32.PACK_AB R27, R38, R34 ;  /* 0x00000022261b723e */ /* 0x000fe400000010ff */
[----:B------:R-:W-:Y:S02]  /*4880*/  F2FP.BF16.F32.PACK_AB R26, R30, R26 ;  /* 0x0000001a1e1a723e */ /* 0x000fe400000010ff */
[----:B------:R-:W-:-:S02]  /*4890*/  F2FP.BF16.F32.PACK_AB R9, R37, R33 ;  /* 0x000000212509723e */ /* 0x000fc400000010ff */
[----:B------:R-:W-:Y:S02]  /*48a0*/  F2FP.BF16.F32.PACK_AB R25, R36, R32 ;  /* 0x000000202419723e */ /* 0x000fe400000010ff */
[----:B------:R-:W-:-:S07]  /*48b0*/  F2FP.BF16.F32.PACK_AB R24, R28, R24 ;  /* 0x000000181c18723e */ /* 0x000fce00000010ff */
.L_x_0:
[C---:B------:R-:W-:Y:S01]  /*48c0*/  IMAD.SHL.U32 R6, R0.reuse, 0x4, RZ ;  /* 0x0000000400067824 */ /* 0x040fe200078e00ff */
[----:B------:R-:W-:Y:S01]  /*48d0*/  BAR.SYNC.DEFER_BLOCKING 0x0 ;  /* 0x0000000000007b1d */ /* 0x000fe20000010000 */
[C---:B------:R-:W-:Y:S01]  /*48e0*/  IMAD.SHL.U32 R12, R0.reuse, 0x10, RZ ;  /* 0x00000010000c7824 */ /* 0x040fe200078e00ff */
[--C-:B------:R-:W-:Y:S01]  /*48f0*/  SHF.R.S32.HI R14, RZ, 0x3, R0.reuse ;  /* 0x00000003ff0e7819 */ /* 0x100fe20000011400 */
[----:B------:R-:W-:Y:S01]  /*4900*/  IMAD.SHL.U32 R7, R0, 0x40, RZ ;  /* 0x0000004000077824 */ /* 0x000fe200078e00ff */
[----:B------:R-:W-:Y:S01]  /*4910*/  LOP3.LUT R6, R6, 0x1b8, RZ, 0xc0, !PT ;  /* 0x000001b806067812 */ /* 0x000fe200078ec0ff */
[----:B------:R-:W-:Y:S01]  /*4920*/  IMAD.SHL.U32 R13, R0, 0x8, RZ ;  /* 0x00000008000d7824 */ /* 0x000fe200078e00ff */
[----:B------:R-:W-:Y:S01]  /*4930*/  LOP3.LUT R12, R12, 0x30, RZ, 0xc0, !PT ;  /* 0x000000300c0c7812 */ /* 0x000fe200078ec0ff */
[----:B------:R-:W-:Y:S01]  /*4940*/  ULDC UR4, c[0x0][0x244] ;  /* 0x0000910000047ab9 */ /* 0x000fe20000000800 */
[----:B------:R-:W-:Y:S01]  /*4950*/  LOP3.LUT R7, R6, 0x40, R7, 0xf8, !PT ;  /* 0x0000004006077812 */ /* 0x000fe200078ef807 */
[----:B------:R-:W-:Y:S01]  /*4960*/  ULDC.64 UR6, c[0x0][0x228] ;  /* 0x00008a0000067ab9 */ /* 0x000fe20000000a00 */
[----:B------:R-:W-:-:S02]  /*4970*/  SHF.R.S32.HI R6, RZ, 0x4, R0 ;  /* 0x00000004ff067819 */ /* 0x000fc40000011400 */
[----:B------:R-:W-:Y:S02]  /*4980*/  LOP3.LUT R15, R12, 0x380, R13, 0xf8, !PT ;  /* 0x000003800c0f7812 */ /* 0x000fe400078ef80d */
[----:B------:R-:W-:Y:S02]  /*4990*/  SHF.R.S32.HI R12, RZ, 0x2, R0 ;  /* 0x00000002ff0c7819 */ /* 0x000fe40000011400 */
[----:B------:R-:W-:Y:S02]  /*49a0*/  SGXT R0, R6, 0x1 ;  /* 0x000000010600781a */ /* 0x000fe40000000200 */
[----:B------:R-:W-:Y:S02]  /*49b0*/  SHF.R.U32.HI R13, RZ, 0x1, R2 ;  /* 0x00000001ff0d7819 */ /* 0x000fe40000011602 */
[----:B------:R-:W-:Y:S01]  /*49c0*/  LOP3.LUT R7, R7, 0x840, R0, 0x78, !PT ;  /* 0x0000084007077812 */ /* 0x000fe200078e7800 */
[----:B------:R-:W-:Y:S01]  /*49d0*/  IMAD R0, R5, UR4, RZ ;  /* 0x0000000405007c24 */ /* 0x000fe2000f8e02ff */
[----:B------:R-:W-:Y:S01]  /*49e0*/  SGXT R6, R12, 0x1 ;  /* 0x000000010c06781a */ /* 0x000fe20000000200 */
[----:B------:R-:W-:Y:S01]  /*49f0*/  ULDC.64 UR4, c[0x0][0x220] ;  /* 0x0000880000047ab9 */ /* 0x000fe20000000a00 */
[----:B------:R-:W-:Y:S01]  /*4a00*/  SGXT R12, R14, 0x1 ;  /* 0x000000010e0c781a */ /* 0x000fe20000000200 */
[----:B------:R-:W-:Y:S01]  /*4a10*/  IMAD R7, R2, 0x8, R7 ;  /* 0x0000000802077824 */ /* 0x000fe200078e0207 */
[----:B------:R-:W-:-:S02]  /*4a20*/  LOP3.LUT R6, R13, 0x840, R6, 0x78, !PT ;  /* 0x000008400d067812 */ /* 0x000fc400078e7806 */
[----:B------:R-:W-:Y:S02]  /*4a30*/  LOP3.LUT R15, R15, 0x1008, R12, 0xf8, !PT ;  /* 0x000010080f0f7812 */ /* 0x000fe400078ef80c */
[----:B------:R-:W-:Y:S01]  /*4a40*/  LOP3.LUT R2, R7, 0x8, RZ, 0x3c, !PT ;  /* 0x0000000807027812 */ /* 0x000fe200078e3cff */
[----:B------:R-:W-:Y:S01]  /*4a50*/  STS.64 [R7+UR12], R24 ;  /* 0x0000001807007988 */ /* 0x000fe20008000a0c */
[----:B------:R-:W-:Y:S02]  /*4a60*/  LOP3.LUT R22, R15, R6, RZ, 0xfc, !PT ;  /* 0x000000060f167212 */ /* 0x000fe400078efcff */
[----:B------:R-:W-:Y:S01]  /*4a70*/  ISETP.GE.AND P0, PT, R5, UR6, PT ;  /* 0x0000000605007c0c */ /* 0x000fe2000bf06270 */
[----:B------:R0:W-:Y:S01]  /*4a80*/  STS.64 [R7+UR12+0x200], R8 ;  /* 0x0002000807007988 */ /* 0x0001e20008000a0c */
[----:B------:R-:W-:Y:S02]  /*4a90*/  LOP3.LUT R23, R22, 0x8, RZ, 0x3c, !PT ;  /* 0x0000000816177812 */ /* 0x000fe400078e3cff */
[----:B------:R-:W-:Y:S01]  /*4aa0*/  LOP3.LUT R5, R4, R3, RZ, 0xfc, !PT ;  /* 0x0000000304057212 */ /* 0x000fe200078efcff */
[----:B------:R-:W-:Y:S01]  /*4ab0*/  STS.64 [R2+UR12+0x1000], R26 ;  /* 0x0010001a02007988 */ /* 0x000fe20008000a0c */
[----:B------:R-:W-:Y:S01]  /*4ac0*/  LEA R32, P1, R0, UR4, 0x1 ;  /* 0x0000000400207c11 */ /* 0x000fe2000f8208ff */
[----:B------:R-:W-:Y:S01]  /*4ad0*/  ULDC UR4, c[0x0][0x248] ;  /* 0x0000920000047ab9 */ /* 0x000fe20000000800 */
[----:B------:R-:W-:Y:S01]  /*4ae0*/  LOP3.LUT R12, R4, 0x34, R3, 0xfe, !PT ;  /* 0x00000034040c7812 */ /* 0x000fe200078efe03 */
[----:B------:R1:W-:Y:S01]  /*4af0*/  STS.64 [R2+UR12+0x1200], R10 ;  /* 0x0012000a02007988 */ /* 0x0003e20008000a0c */
[----:B------:R-:W-:-:S02]  /*4b00*/  LEA.HI.X.SX32 R34, R0, UR5, 0x1, P1 ;  /* 0x0000000500227c11 */ /* 0x000fc400088f0eff */
[C---:B------:R-:W-:Y:S01]  /*4b10*/  ISETP.LT.AND P1, PT, R5.reuse, UR7, !P0 ;  /* 0x0000000705007c0c */ /* 0x040fe2000c721270 */
[----:B------:R-:W-:Y:S01]  /*4b20*/  BAR.SYNC.DEFER_BLOCKING 0x0 ;  /* 0x0000000000007b1d */ /* 0x000fe20000010000 */
[----:B0-----:R-:W-:Y:S01]  /*4b30*/  IMAD R7, R5, UR4, RZ ;  /* 0x0000000405077c24 */ /* 0x001fe2000f8e02ff */
[C-C-:B------:R-:W-:Y:S02]  /*4b40*/  LOP3.LUT R0, R4.reuse, 0x3c, R3.reuse, 0xfe, !PT ;  /* 0x0000003c04007812 */ /* 0x140fe400078efe03 */
[C-C-:B------:R-:W-:Y:S02]  /*4b50*/  LOP3.LUT R13, R4.reuse, 0x2c, R3.reuse, 0xfe, !PT ;  /* 0x0000002c040d7812 */ /* 0x140fe400078efe03 */
[C---:B------:R-:W-:Y:S02]  /*4b60*/  LEA R6, P2, R7.reuse, R32, 0x1 ;  /* 0x0000002007067211 */ /* 0x040fe400078408ff */
[----:B-1----:R-:W-:Y:S02]  /*4b70*/  LOP3.LUT R2, R4, 0x4, R3, 0xfe, !PT ;  /* 0x0000000404027812 */ /* 0x002fe400078efe03 */
[----:B------:R-:W-:-:S02]  /*4b80*/  LEA.HI.X.SX32 R7, R7, R34, 0x1, P2 ;  /* 0x0000002207077211 */ /* 0x000fc400010f0eff */
[C---:B------:R-:W-:Y:S01]  /*4b90*/  ISETP.LT.AND P4, PT, R2.reuse, UR7, !P0 ;  /* 0x0000000702007c0c */ /* 0x040fe2000c781270 */
[----:B------:R-:W-:Y:S01]  /*4ba0*/  IMAD R9, R2, UR4, RZ ;  /* 0x0000000402097c24 */ /* 0x000fe2000f8e02ff */
[C-C-:B------:R-:W-:Y:S02]  /*4bb0*/  LOP3.LUT R11, R4.reuse, 0x38, R3.reuse, 0xfe, !PT ;  /* 0x00000038040b7812 */ /* 0x140fe400078efe03 */
[C-C-:B------:R-:W-:Y:S02]  /*4bc0*/  LOP3.LUT R10, R4.reuse, 0x30, R3.reuse, 0xfe, !PT ;  /* 0x00000030040a7812 */ /* 0x140fe400078efe03 */
[C---:B------:R-:W-:Y:S02]  /*4bd0*/  LEA R8, P3, R9.reuse, R32, 0x1 ;  /* 0x0000002009087211 */ /* 0x040fe400078608ff */
[C-C-:B------:R-:W-:Y:S02]  /*4be0*/  LOP3.LUT R14, R4.reuse, 0x28, R3.reuse, 0xfe, !PT ;  /* 0x00000028040e7812 */ /* 0x140fe400078efe03 */
[----:B------:R-:W-:Y:S01]  /*4bf0*/  LEA.HI.X.SX32 R9, R9, R34, 0x1, P3 ;  /* 0x0000002209097211 */ /* 0x000fe200018f0eff */
[----:B------:R-:W0:Y:S01]  /*4c00*/  LDS.64 R28, [R22+UR12] ;  /* 0x0000000c161c7984 */ /* 0x000e220008000a00 */
[----:B------:R-:W-:-:S02]  /*4c10*/  LOP3.LUT R15, R4, 0x24, R3, 0xfe, !PT ;  /* 0x00000024040f7812 */ /* 0x000fc400078efe03 */
[C-C-:B------:R-:W-:Y:S01]  /*4c20*/  LOP3.LUT R16, R4.reuse, 0x20, R3.reuse, 0xfe, !PT ;  /* 0x0000002004107812 */ /* 0x140fe200078efe03 */
[----:B------:R-:W1:Y:S01]  /*4c30*/  LDS.64 R30, [R23+UR12] ;  /* 0x0000000c171e7984 */ /* 0x000e620008000a00 */
[C-C-:B------:R-:W-:Y:S02]  /*4c40*/  LOP3.LUT R17, R4.reuse, 0x1c, R3.reuse, 0xfe, !PT ;  /* 0x0000001c04117812 */ /* 0x140fe400078efe03 */
[C-C-:B------:R-:W-:Y:S01]  /*4c50*/  LOP3.LUT R18, R4.reuse, 0x18, R3.reuse, 0xfe, !PT ;  /* 0x0000001804127812 */ /* 0x140fe200078efe03 */
[----:B------:R-:W2:Y:S01]  /*4c60*/  LDS.64 R24, [R22+UR12+0x400] ;  /* 0x0004000c16187984 */ /* 0x000ea20008000a00 */
[C-C-:B------:R-:W-:Y:S02]  /*4c70*/  LOP3.LUT R5, R4.reuse, 0x14, R3.reuse, 0xfe, !PT ;  /* 0x0000001404057812 */ /* 0x140fe400078efe03 */
[C-C-:B------:R-:W-:Y:S01]  /*4c80*/  LOP3.LUT R2, R4.reuse, 0x10, R3.reuse, 0xfe, !PT ;  /* 0x0000001004027812 */ /* 0x140fe200078efe03 */
[----:B------:R-:W3:Y:S01]  /*4c90*/  LDS.64 R26, [R23+UR12+0x400] ;  /* 0x0004000c171a7984 */ /* 0x000ee20008000a00 */
[C-C-:B------:R-:W-:Y:S01]  /*4ca0*/  LOP3.LUT R19, R4.reuse, 0xc, R3.reuse, 0xfe, !PT ;  /* 0x0000000c04137812 */ /* 0x140fe200078efe03 */
[----:B------:R-:W-:Y:S01]  /*4cb0*/  IMAD R21, R5, UR4, RZ ;  /* 0x0000000405157c24 */ /* 0x000fe2000f8e02ff */
[----:B------:R-:W-:Y:S01]  /*4cc0*/  LOP3.LUT R3, R4, 0x8, R3, 0xfe, !PT ;  /* 0x0000000804037812 */ /* 0x000fe200078efe03 */
[C---:B------:R-:W-:Y:S01]  /*4cd0*/  IMAD R20, R2.reuse, UR4, RZ ;  /* 0x0000000402147c24 */ /* 0x040fe2000f8e02ff */
[C---:B------:R-:W-:Y:S01]  /*4ce0*/  ISETP.LT.AND P3, PT, R19.reuse, UR7, !P0 ;  /* 0x0000000713007c0c */ /* 0x040fe2000c761270 */
[----:B------:R-:W-:Y:S01]  /*4cf0*/  IMAD R19, R19, UR4, RZ ;  /* 0x0000000413137c24 */ /* 0x000fe2000f8e02ff */
[----:B------:R-:W-:-:S04]  /*4d00*/  ISETP.LT.AND P2, PT, R2, UR7, !P0 ;  /* 0x0000000702007c0c */ /* 0x000fc8000c741270 */
[----:B------:R-:W-:Y:S01]  /*4d10*/  LEA R4, P5, R19, R32, 0x1 ;  /* 0x0000002013047211 */ /* 0x000fe200078a08ff */
[----:B0-----:R-:W-:Y:S01]  /*4d20*/  @P1 STG.E.U16 desc[UR14][R6.64], R28 ;  /* 0x0000001c06001986 */ /* 0x001fe2000c10150e */
[----:B------:R-:W-:Y:S02]  /*4d30*/  ISETP.LT.AND P1, PT, R5, UR7, !P0 ;  /* 0x0000000705007c0c */ /* 0x000fe4000c721270 */
[----:B------:R-:W-:Y:S01]  /*4d40*/  LEA.HI.X.SX32 R5, R19, R34, 0x1, P5 ;  /* 0x0000002213057211 */ /* 0x000fe200028f0eff */
[----:B-1----:R0:W-:Y:S01]  /*4d50*/  @P4 STG.E.U16 desc[UR14][R8.64], R30 ;  /* 0x0000001e08004986 */ /* 0x0021e2000c10150e */
[C---:B------:R-:W-:Y:S01]  /*4d60*/  ISETP.LT.AND P4, PT, R3.reuse, UR7, !P0 ;  /* 0x0000000703007c0c */ /* 0x040fe2000c781270 */
[----:B------:R-:W-:Y:S01]  /*4d70*/  IMAD R3, R3, UR4, RZ ;  /* 0x0000000403037c24 */ /* 0x000fe2000f8e02ff */
[----:B------:R-:W-:-:S04]  /*4d80*/  PRMT R19, R29, 0x7632, R19 ;  /* 0x000076321d137816 */ /* 0x000fc80000000013 */
[----:B------:R-:W-:-:S04]  /*4d90*/  LEA R2, P6, R3, R32, 0x1 ;  /* 0x0000002003027211 */ /* 0x000fc800078c08ff */
[----:B------:R-:W-:Y:S02]  /*4da0*/  LEA.HI.X.SX32 R3, R3, R34, 0x1, P6 ;  /* 0x0000002203037211 */ /* 0x000fe400030f0eff */
[----:B0-----:R-:W-:Y:S02]  /*4db0*/  PRMT R9, R28, 0x7632, R9 ;  /* 0x000076321c097816 */ /* 0x001fe40000000009 */
[-C--:B------:R-:W-:Y:S02]  /*4dc0*/  LEA R6, P6, R20, R32.reuse, 0x1 ;  /* 0x0000002014067211 */ /* 0x080fe400078c08ff */
[----:B------:R-:W-:Y:S01]  /*4dd0*/  LEA R8, P5, R21, R32, 0x1 ;  /* 0x0000002015087211 */ /* 0x000fe200078a08ff */
[----:B------:R0:W-:Y:S01]  /*4de0*/  @P4 STG.E.U16 desc[UR14][R2.64], R9 ;  /* 0x0000000902004986 */ /* 0x0001e2000c10150e */
[----:B------:R-:W-:Y:S02]  /*4df0*/  PRMT R30, R30, 0x7632, R30 ;  /* 0x000076321e1e7816 */ /* 0x000fe4000000001e */
[----:B------:R-:W-:-:S02]  /*4e00*/  LEA.HI.X.SX32 R7, R20, R34, 0x1, P6 ;  /* 0x0000002214077211 */ /* 0x000fc400030f0eff */
[----:B------:R-:W-:Y:S01]  /*4e10*/  ISETP.LT.AND P4, PT, R15, UR7, !P0 ;  /* 0x000000070f007c0c */ /* 0x000fe2000c781270 */
[----:B------:R1:W-:Y:S01]  /*4e20*/  @P3 STG.E.U16 desc[UR14][R4.64], R30 ;  /* 0x0000001e04003986 */ /* 0x0003e2000c10150e */
[C---:B------:R-:W-:Y:S01]  /*4e30*/  ISETP.LT.AND P3, PT, R17.reuse, UR7, !P0 ;  /* 0x0000000711007c0c */ /* 0x040fe2000c761270 */
[----:B------:R-:W-:Y:S02]  /*4e40*/  IMAD R17, R17, UR4, RZ ;  /* 0x0000000411117c24 */ /* 0x000fe4000f8e02ff */
[----:B------:R-:W-:Y:S01]  /*4e50*/  @P2 STG.E.U16 desc[UR14][R6.64], R29 ;  /* 0x0000001d06002986 */ /* 0x000fe2000c10150e */
[----:B------:R-:W-:Y:S01]  /*4e60*/  IMAD R15, R15, UR4, RZ ;  /* 0x000000040f0f7c24 */ /* 0x000fe2000f8e02ff */
[----:B0-----:R-:W-:Y:S02]  /*4e70*/  LEA.HI.X.SX32 R9, R21, R34, 0x1, P5 ;  /* 0x0000002215097211 */ /* 0x001fe400028f0eff */
[C---:B------:R-:W-:Y:S01]  /*4e80*/  ISETP.LT.AND P2, PT, R16.reuse, UR7, !P0 ;  /* 0x0000000710007c0c */ /* 0x040fe2000c741270 */
[----:B------:R-:W-:-:S02]  /*4e90*/  IMAD R16, R16, UR4, RZ ;  /* 0x0000000410107c24 */ /* 0x000fc4000f8e02ff */
[----:B------:R0:W-:Y:S01]  /*4ea0*/  @P1 STG.E.U16 desc[UR14][R8.64], R31 ;  /* 0x0000001f08001986 */ /* 0x0001e2000c10150e */
[C---:B------:R-:W-:Y:S01]  /*4eb0*/  ISETP.LT.AND P1, PT, R18.reuse, UR7, !P0 ;  /* 0x0000000712007c0c */ /* 0x040fe2000c721270 */
[----:B------:R-:W-:Y:S01]  /*4ec0*/  IMAD R18, R18, UR4, RZ ;  /* 0x0000000412127c24 */ /* 0x000fe2000f8e02ff */
[----:B-1----:R-:W-:-:S04]  /*4ed0*/  LEA R4, P5, R17, R32, 0x1 ;  /* 0x0000002011047211 */ /* 0x002fc800078a08ff */
[C---:B------:R-:W-:Y:S02]  /*4ee0*/  LEA R2, P6, R18.reuse, R32, 0x1 ;  /* 0x0000002012027211 */ /* 0x040fe400078c08ff */
[-C--:B------:R-:W-:Y:S01]  /*4ef0*/  LEA.HI.X.SX32 R5, R17, R34.reuse, 0x1, P5 ;  /* 0x0000002211057211 */ /* 0x080fe200028f0eff */
[----:B------:R-:W-:Y:S01]  /*4f00*/  IMAD R17, R11, UR4, RZ ;  /* 0x000000040b117c24 */ /* 0x000fe2000f8e02ff */
[----:B------:R-:W-:Y:S01]  /*4f10*/  LEA.HI.X.SX32 R3, R18, R34, 0x1, P6 ;  /* 0x0000002212037211 */ /* 0x000fe200030f0eff */
[----:B------:R-:W-:Y:S01]  /*4f20*/  IMAD R18, R0, UR4, RZ ;  /* 0x0000000400127c24 */ /* 0x000fe2000f8e02ff */
[CC--:B0-----:R-:W-:Y:S02]  /*4f30*/  LEA R8, P5, R15.reuse, R32.reuse, 0x1 ;  /* 0x000000200f087211 */ /* 0x0c1fe400078a08ff */
[----:B------:R-:W-:Y:S01]  /*4f40*/  LEA R6, P6, R16, R32, 0x1 ;  /* 0x0000002010067211 */ /* 0x000fe200078c08ff */
[----:B------:R0:W-:Y:S01]  /*4f50*/  @P1 STG.E.U16 desc[UR14][R2.64], R19 ;  /* 0x0000001302001986 */ /* 0x0001e2000c10150e */
[----:B------:R-:W-:Y:S01]  /*4f60*/  LEA.HI.X.SX32 R9, R15, R34, 0x1, P5 ;  /* 0x000000220f097211 */ /* 0x000fe200028f0eff */
[----:B------:R-:W-:Y:S01]  /*4f70*/  IMAD R15, R10, UR4, RZ ;  /* 0x000000040a0f7c24 */ /* 0x000fe2000f8e02ff */
[----:B------:R-:W-:-:S02]  /*4f80*/  PRMT R31, R31, 0x7632, R31 ;  /* 0x000076321f1f7816 */ /* 0x000fc4000000001f */
[C---:B------:R-:W-:Y:S01]  /*4f90*/  ISETP.LT.AND P5, PT, R14.reuse, UR7, !P0 ;  /* 0x000000070e007c0c */ /* 0x040fe2000c7a1270 */
[----:B------:R-:W-:Y:S01]  /*4fa0*/  IMAD R14, R14, UR4, RZ ;  /* 0x000000040e0e7c24 */ /* 0x000fe2000f8e02ff */
[----:B------:R-:W-:Y:S01]  /*4fb0*/  LEA.HI.X.SX32 R7, R16, R34, 0x1, P6 ;  /* 0x0000002210077211 */ /* 0x000fe200030f0eff */
[----:B------:R1:W-:Y:S01]  /*4fc0*/  @P3 STG.E.U16 desc[UR14][R4.64], R31 ;  /* 0x0000001f04003986 */ /* 0x0003e2000c10150e */
[----:B------:R-:W-:Y:S01]  /*4fd0*/  IMAD R16, R12, UR4, RZ ;  /* 0x000000040c107c24 */ /* 0x000fe2000f8e02ff */
[----:B------:R-:W-:Y:S02]  /*4fe0*/  ISETP.LT.AND P3, PT, R10, UR7, !P0 ;  /* 0x000000070a007c0c */ /* 0x000fe4000c761270 */
[----:B--2---:R2:W-:Y:S01]  /*4ff0*/  @P2 STG.E.U16 desc[UR14][R6.64], R24 ;  /* 0x0000001806002986 */ /* 0x0045e2000c10150e */
[----:B0-----:R-:W-:-:S03]  /*5000*/  LEA R2, P1, R14, R32, 0x1 ;  /* 0x000000200e027211 */ /* 0x001fc600078208ff */
[----:B---3--:R0:W-:Y:S01]  /*5010*/  @P4 STG.E.U16 desc[UR14][R8.64], R26 ;  /* 0x0000001a08004986 */ /* 0x0081e2000c10150e */
[C---:B------:R-:W-:Y:S01]  /*5020*/  ISETP.LT.AND P4, PT, R13.reuse, UR7, !P0 ;  /* 0x000000070d007c0c */ /* 0x040fe2000c781270 */
[----:B------:R-:W-:Y:S01]  /*5030*/  IMAD R13, R13, UR4, RZ ;  /* 0x000000040d0d7c24 */ /* 0x000fe2000f8e02ff */
[----:B------:R-:W-:-:S04]  /*5040*/  LEA.HI.X.SX32 R3, R14, R34, 0x1, P1 ;  /* 0x000000220e037211 */ /* 0x000fc800008f0eff */
[-C--:B-1----:R-:W-:Y:S02]  /*5050*/  LEA R4, P6, R13, R32.reuse, 0x1 ;  /* 0x000000200d047211 */ /* 0x082fe400078c08ff */
[CC--:B--2---:R-:W-:Y:S02]  /*5060*/  LEA R6, P2, R15.reuse, R32.reuse, 0x1 ;  /* 0x000000200f067211 */ /* 0x0c4fe400078408ff */
[----:B------:R-:W-:Y:S02]  /*5070*/  PRMT R24, R24, 0x7632, R24 ;  /* 0x0000763218187816 */ /* 0x000fe40000000018 */
[----:B0-----:R-:W-:Y:S02]  /*5080*/  LEA R8, P1, R16, R32, 0x1 ;  /* 0x0000002010087211 */ /* 0x001fe400078208ff */
[----:B------:R-:W-:Y:S01]  /*5090*/  LEA.HI.X.SX32 R7, R15, R34, 0x1, P2 ;  /* 0x000000220f077211 */ /* 0x000fe200010f0eff */
[----:B------:R-:W-:Y:S01]  /*50a0*/  @P5 STG.E.U16 desc[UR14][R2.64], R24 ;  /* 0x0000001802005986 */ /* 0x000fe2000c10150e */
[----:B------:R-:W-:-:S02]  /*50b0*/  ISETP.LT.AND P2, PT, R12, UR7, !P0 ;  /* 0x000000070c007c0c */ /* 0x000fc4000c741270 */
[-C--:B------:R-:W-:Y:S02]  /*50c0*/  LEA.HI.X.SX32 R9, R16, R34.reuse, 0x1, P1 ;  /* 0x0000002210097211 */ /* 0x080fe400008f0eff */
[----:B------:R-:W-:Y:S02]  /*50d0*/  ISETP.LT.AND P1, PT, R11, UR7, !P0 ;  /* 0x000000070b007c0c */ /* 0x000fe4000c721270 */
[----:B------:R-:W-:Y:S02]  /*50e0*/  ISETP.LT.AND P0, PT, R0, UR7, !P0 ;  /* 0x0000000700007c0c */ /* 0x000fe4000c701270 */
[----:B------:R-:W-:Y:S02]  /*50f0*/  LEA.HI.X.SX32 R5, R13, R34, 0x1, P6 ;  /* 0x000000220d057211 */ /* 0x000fe400030f0eff */
[----:B------:R-:W-:Y:S02]  /*5100*/  PRMT R26, R26, 0x7632, R26 ;  /* 0x000076321a1a7816 */ /* 0x000fe4000000001a */
[----:B------:R-:W-:-:S03]  /*5110*/  LEA R10, P6, R17, R32, 0x1 ;  /* 0x00000020110a7211 */ /* 0x000fc600078c08ff */
[----:B------:R0:W-:Y:S01]  /*5120*/  @P4 STG.E.U16 desc[UR14][R4.64], R26 ;  /* 0x0000001a04004986 */ /* 0x0001e2000c10150e */
[----:B------:R-:W-:Y:S02]  /*5130*/  LEA.HI.X.SX32 R11, R17, R34, 0x1, P6 ;  /* 0x00000022110b7211 */ /* 0x000fe400030f0eff */
[C---:B------:R-:W-:Y:S01]  /*5140*/  LEA R12, P6, R18.reuse, R32, 0x1 ;  /* 0x00000020120c7211 */ /* 0x040fe200078c08ff */
[----:B------:R1:W-:Y:S03]  /*5150*/  @P3 STG.E.U16 desc[UR14][R6.64], R25 ;  /* 0x0000001906003986 */ /* 0x0003e6000c10150e */
[----:B------:R-:W-:Y:S01]  /*5160*/  LEA.HI.X.SX32 R13, R18, R34, 0x1, P6 ;  /* 0x00000022120d7211 */ /* 0x000fe200030f0eff */
[----:B------:R1:W-:Y:S01]  /*5170*/  @P2 STG.E.U16 desc[UR14][R8.64], R27 ;  /* 0x0000001b08002986 */ /* 0x0003e2000c10150e */
[----:B0-----:R-:W-:-:S05]  /*5180*/  PRMT R5, R25, 0x7632, R5 ;  /* 0x0000763219057816 */ /* 0x001fca0000000005 */
[----:B------:R1:W-:Y:S01]  /*5190*/  @P1 STG.E.U16 desc[UR14][R10.64], R5 ;  /* 0x000000050a001986 */ /* 0x0003e2000c10150e */
[----:B------:R-:W-:Y:S05]  /*51a0*/  @!P0 EXIT ;  /* 0x000000000000894d */ /* 0x000fea0003800000 */
[----:B-1----:R-:W-:-:S05]  /*51b0*/  PRMT R6, R27, 0x7632, R6 ;  /* 0x000076321b067816 */ /* 0x002fca0000000006 */
[----:B------:R-:W-:Y:S01]  /*51c0*/  STG.E.U16 desc[UR14][R12.64], R6 ;  /* 0x000000060c007986 */ /* 0x000fe2000c10150e */
[----:B------:R-:W-:Y:S05]  /*51d0*/  EXIT ;  /* 0x000000000000794d */ /* 0x000fea0003800000 */
.L_x_2:
[----:B------:R-:W-:-:S00]  /*51e0*/  BRA `(.L_x_2) ;  /* 0xfffffffc00fc7947 */ /* 0x000fc0000383ffff */
[----:B------:R-:W-:-:S00]  /*51f0*/  NOP ;  /* 0x0000000000007918 */ /* 0x000fc00000000000 */
        /* <DEDUP_REMOVED lines=8> */
.L_x_3:


//--------------------- .nv.shared.matmul_kernel  --------------------------
	.section	.nv.shared.matmul_kernel,"aw",@nobits
	.sectionflags	@""
	.align	16
	.zero		1024


//--------------------- .nv.shared.reserved.0     --------------------------
	.section	.nv.shared.reserved.0,"aw",@nobits
	.weak		__nv_reservedSMEM_offset_0_alias
	.size		__nv_reservedSMEM_offset_0_alias, 0, 0
	.other		__nv_reservedSMEM_offset_0_alias,@"STO_CUDA_RESERVED_SHARED STV_DEFAULT"
__nv_reservedSMEM_offset_0_alias:
	.zero		0


//--------------------- .nv.constant0.matmul_kernel --------------------------
	.section	.nv.constant0.matmul_kernel,"a",@progbits
	.sectionflags	@""
	.align	4
.nv.constant0.matmul_kernel:
	.zero		608


//--------------------- SYMBOLS --------------------------

	.type		.nv.reservedSmem.offset0,@object
	.size		.nv.reservedSmem.offset0,0x4
